	.target	sm_90a

	.elftype	@"ET_EXEC"


//--------------------- .note.nv.tkinfo           --------------------------
	.section	.note.nv.tkinfo,"",@"SHT_NOTE"
	.sectionflags	@"SHF_NOTE_NV_TKINFO"
	.tkinfo
        /*0018*/ 	.word	0x00000002
        /*0030*/ 	.string	""
        /*0030*/ 	.string	"ptxas"
        /*0030*/ 	.string	"Cuda compilation tools, release 13.0, V13.0.88"
        /*0030*/ 	.string	"Build cuda_13.0.r13.0/compiler.36424714_0"
        /*0030*/ 	.string	"-arch sm_90a -m 64 "



//--------------------- .note.nv.cuinfo           --------------------------
	.section	.note.nv.cuinfo,"",@"SHT_NOTE"
	.sectionflags	@"SHF_NOTE_NV_CUINFO"
        /*0018*/ 	.short	0x0002
        /*001a*/ 	.short	0x005a
        /*001c*/ 	.short	0x0082
	.zero		2


//--------------------- .nv.info                  --------------------------
	.section	.nv.info,"",@"SHT_CUDA_INFO"
	.align	4


	//----- nvinfo : EIATTR_REGCOUNT
	.align		4
        /*0000*/ 	.byte	0x04, 0x2f
        /*0002*/ 	.short	(.L_15 - .L_14)
	.align		4
.L_14:
        /*0004*/ 	.word	index@(_ZN7cutlass13device_kernelINS_4gemm6kernel13GemmUniversalIN4cute5tupleIJiiiiEEENS1_10collective13CollectiveMmaINS1_34MainloopSm90TmaGmmaWarpSpecializedILi4ENS5_IJNS4_1CILi2EEENSA_ILi1EEESC_EEENS1_35KernelTmaWarpSpecializedCooperativeEEENS5_IJNSA_ILi256EEESG_NSA_ILi64EEEEEEaNS5_IJlSC_lEEEaSJ_NS4_8TiledMMAINS4_8MMA_AtomIJNS4_4SM904GMMA27MMA_64x256x32_S32S8S8_SS_TNEEEENS4_6LayoutISD_NS5_IJSC_NSA_ILi0EEESR_EEEEENS5_IJNS4_10UnderscoreESU_SU_EEEEENS4_13SM90_TMA_LOADENS4_14ComposedLayoutINS4_7SwizzleILi2ELi4ELi3EEENS4_18smem_ptr_flag_bitsILi8EEENSQ_INS5_IJNSA_ILi8EEESH_EEENS5_IJSH_SC_EEEEEEEvNS4_8identityENS4_23SM90_TMA_LOAD_MULTICASTES17_vS18_EENS_8epilogue10collective6detail29Sm90TmaWarpSpecializedAdapterINS1C_15DefaultEpilogueIaSJ_SJ_NS1B_6thread17LinearCombinationIaLi1EiiLNS1G_9ScaleType4KindE0ELNS_15FloatRoundStyleE2EaEENS1_15EpilogueDefaultEEEEEvvEEEEvNT_6ParamsE)
        /*0008*/ 	.word	0x000000a8


	//----- nvinfo : EIATTR_FRAME_SIZE
	.align		4
.L_15:
        /*000c*/ 	.byte	0x04, 0x11
        /*000e*/ 	.short	(.L_17 - .L_16)
	.align		4
.L_16:
        /*0010*/ 	.word	index@(_ZN7cutlass13device_kernelINS_4gemm6kernel13GemmUniversalIN4cute5tupleIJiiiiEEENS1_10collective13CollectiveMmaINS1_34MainloopSm90TmaGmmaWarpSpecializedILi4ENS5_IJNS4_1CILi2EEENSA_ILi1EEESC_EEENS1_35KernelTmaWarpSpecializedCooperativeEEENS5_IJNSA_ILi256EEESG_NSA_ILi64EEEEEEaNS5_IJlSC_lEEEaSJ_NS4_8TiledMMAINS4_8MMA_AtomIJNS4_4SM904GMMA27MMA_64x256x32_S32S8S8_SS_TNEEEENS4_6LayoutISD_NS5_IJSC_NSA_ILi0EEESR_EEEEENS5_IJNS4_10UnderscoreESU_SU_EEEEENS4_13SM90_TMA_LOADENS4_14ComposedLayoutINS4_7SwizzleILi2ELi4ELi3EEENS4_18smem_ptr_flag_bitsILi8EEENSQ_INS5_IJNSA_ILi8EEESH_EEENS5_IJSH_SC_EEEEEEEvNS4_8identityENS4_23SM90_TMA_LOAD_MULTICASTES17_vS18_EENS_8epilogue10collective6detail29Sm90TmaWarpSpecializedAdapterINS1C_15DefaultEpilogueIaSJ_SJ_NS1B_6thread17LinearCombinationIaLi1EiiLNS1G_9ScaleType4KindE0ELNS_15FloatRoundStyleE2EaEENS1_15EpilogueDefaultEEEEEvvEEEEvNT_6ParamsE)
        /*0014*/ 	.word	0x000004c0


	//----- nvinfo : EIATTR_MIN_STACK_SIZE
	.align		4
.L_17:
        /*0018*/ 	.byte	0x04, 0x12
        /*001a*/ 	.short	(.L_19 - .L_18)
	.align		4
.L_18:
        /*001c*/ 	.word	index@(_ZN7cutlass13device_kernelINS_4gemm6kernel13GemmUniversalIN4cute5tupleIJiiiiEEENS1_10collective13CollectiveMmaINS1_34MainloopSm90TmaGmmaWarpSpecializedILi4ENS5_IJNS4_1CILi2EEENSA_ILi1EEESC_EEENS1_35KernelTmaWarpSpecializedCooperativeEEENS5_IJNSA_ILi256EEESG_NSA_ILi64EEEEEEaNS5_IJlSC_lEEEaSJ_NS4_8TiledMMAINS4_8MMA_AtomIJNS4_4SM904GMMA27MMA_64x256x32_S32S8S8_SS_TNEEEENS4_6LayoutISD_NS5_IJSC_NSA_ILi0EEESR_EEEEENS5_IJNS4_10UnderscoreESU_SU_EEEEENS4_13SM90_TMA_LOADENS4_14ComposedLayoutINS4_7SwizzleILi2ELi4ELi3EEENS4_18smem_ptr_flag_bitsILi8EEENSQ_INS5_IJNSA_ILi8EEESH_EEENS5_IJSH_SC_EEEEEEEvNS4_8identityENS4_23SM90_TMA_LOAD_MULTICASTES17_vS18_EENS_8epilogue10collective6detail29Sm90TmaWarpSpecializedAdapterINS1C_15DefaultEpilogueIaSJ_SJ_NS1B_6thread17LinearCombinationIaLi1EiiLNS1G_9ScaleType4KindE0ELNS_15FloatRoundStyleE2EaEENS1_15EpilogueDefaultEEEEEvvEEEEvNT_6ParamsE)
        /*0020*/ 	.word	0x000004c0
.L_19:


//--------------------- .nv.compat                --------------------------
	.section	.nv.compat,"",@"SHT_CUDA_COMPAT_INFO"
	.align	4
        /*0000*/ 	.byte	0x02, 0x09, 0x01, 0x00, 0x02, 0x02, 0x04, 0x00, 0x02, 0x05, 0x05, 0x00, 0x03, 0x07, 0x01, 0x01
        /*0010*/ 	.byte	0x02, 0x03, 0x01, 0x00, 0x02, 0x06, 0x01, 0x00, 0x04, 0x0b, 0x08, 0x00, 0x00, 0x00, 0x00, 0x00
        /*0020*/ 	.byte	0x00, 0x00, 0x00, 0x00


//--------------------- .nv.info._ZN7cutlass13device_kernelINS_4gemm6kernel13GemmUniversalIN4cute5tupleIJiiiiEEENS1_10collective13CollectiveMmaINS1_34MainloopSm90TmaGmmaWarpSpecializedILi4ENS5_IJNS4_1CILi2EEENSA_ILi1EEESC_EEENS1_35KernelTmaWarpSpecializedCooperativeEEENS5_IJNSA_ILi256EEESG_NSA_ILi64EEEEEEaNS5_IJlSC_lEEEaSJ_NS4_8TiledMMAINS4_8MMA_AtomIJNS4_4SM904GMMA27MMA_64x256x32_S32S8S8_SS_TNEEEENS4_6LayoutISD_NS5_IJSC_NSA_ILi0EEESR_EEEEENS5_IJNS4_10UnderscoreESU_SU_EEEEENS4_13SM90_TMA_LOADENS4_14ComposedLayoutINS4_7SwizzleILi2ELi4ELi3EEENS4_18smem_ptr_flag_bitsILi8EEENSQ_INS5_IJNSA_ILi8EEESH_EEENS5_IJSH_SC_EEEEEEEvNS4_8identityENS4_23SM90_TMA_LOAD_MULTICASTES17_vS18_EENS_8epilogue10collective6detail29Sm90TmaWarpSpecializedAdapterINS1C_15DefaultEpilogueIaSJ_SJ_NS1B_6thread17LinearCombinationIaLi1EiiLNS1G_9ScaleType4KindE0ELNS_15FloatRoundStyleE2EaEENS1_15EpilogueDefaultEEEEEvvEEEEvNT_6ParamsE --------------------------
	.section	.nv.info._ZN7cutlass13device_kernelINS_4gemm6kernel13GemmUniversalIN4cute5tupleIJiiiiEEENS1_10collective13CollectiveMmaINS1_34MainloopSm90TmaGmmaWarpSpecializedILi4ENS5_IJNS4_1CILi2EEENSA_ILi1EEESC_EEENS1_35KernelTmaWarpSpecializedCooperativeEEENS5_IJNSA_ILi256EEESG_NSA_ILi64EEEEEEaNS5_IJlSC_lEEEaSJ_NS4_8TiledMMAINS4_8MMA_AtomIJNS4_4SM904GMMA27MMA_64x256x32_S32S8S8_SS_TNEEEENS4_6LayoutISD_NS5_IJSC_NSA_ILi0EEESR_EEEEENS5_IJNS4_10UnderscoreESU_SU_EEEEENS4_13SM90_TMA_LOADENS4_14ComposedLayoutINS4_7SwizzleILi2ELi4ELi3EEENS4_18smem_ptr_flag_bitsILi8EEENSQ_INS5_IJNSA_ILi8EEESH_EEENS5_IJSH_SC_EEEEEEEvNS4_8identityENS4_23SM90_TMA_LOAD_MULTICASTES17_vS18_EENS_8epilogue10collective6detail29Sm90TmaWarpSpecializedAdapterINS1C_15DefaultEpilogueIaSJ_SJ_NS1B_6thread17LinearCombinationIaLi1EiiLNS1G_9ScaleType4KindE0ELNS_15FloatRoundStyleE2EaEENS1_15EpilogueDefaultEEEEEvvEEEEvNT_6ParamsE,"",@"SHT_CUDA_INFO"
	.sectionflags	@""
	.align	4


	//----- nvinfo : EIATTR_CUDA_API_VERSION
	.align		4
        /*0000*/ 	.byte	0x04, 0x37
        /*0002*/ 	.short	(.L_21 - .L_20)
.L_20:
        /*0004*/ 	.word	0x00000082


	//----- nvinfo : EIATTR_KPARAM_INFO
	.align		4
.L_21:
        /*0008*/ 	.byte	0x04, 0x17
        /*000a*/ 	.short	(.L_23 - .L_22)
.L_22:
        /*000c*/ 	.word	0x00000000
        /*0010*/ 	.short	0x0000
        /*0012*/ 	.short	0x0070
        /*0014*/ 	.byte	0x00, 0xf0, 0x01, 0x10


	//----- nvinfo : EIATTR_SPARSE_MMA_MASK
	.align		4
.L_23:
        /*0018*/ 	.byte	0x03, 0x50
        /*001a*/ 	.short	0x0000


	//----- nvinfo : EIATTR_MAXREG_COUNT
	.align		4
        /*001c*/ 	.byte	0x03, 0x1b
        /*001e*/ 	.short	0x00a8


	//----- nvinfo : EIATTR_NUM_BARRIERS
	.align		4
        /*0020*/ 	.byte	0x02, 0x4c
        /*0022*/ 	.byte	0x01
	.zero		1


	//----- nvinfo : EIATTR_EXTERNS
	.align		4
        /*0024*/ 	.byte	0x04, 0x0f
        /*0026*/ 	.short	(.L_25 - .L_24)


	//   ....[0]....
	.align		4
.L_24:
        /*0028*/ 	.word	index@(__assertfail)


	//----- nvinfo : EIATTR_ANNOTATIONS
	.align		4
.L_25:
        /*002c*/ 	.byte	0x04, 0x55
        /*002e*/ 	.short	(.L_27 - .L_26)


	//   ....[0]....
.L_26:
        /*0030*/ 	.word	0x00000001
        /*0034*/ 	.byte	0x00, 0x0a, 0x00, 0x00, 0x01, 0x00, 0x00, 0x00, 0x10, 0x0a, 0x00, 0x00, 0x01, 0x00, 0x00, 0x00
        /* <DEDUP_REMOVED lines=381> */
        /*1814*/ 	.byte	0x90, 0x3b, 0x01, 0x00, 0x01, 0x00, 0x00, 0x00, 0xb0, 0x3b, 0x01, 0x00


	//----- nvinfo : EIATTR_MERCURY_ISA_VERSION
	.align		4
.L_27:
        /*1820*/ 	.byte	0x03, 0x5f
        /*1822*/ 	.short	0x0101


	//----- nvinfo : EIATTR_INT_WARP_WIDE_INSTR_OFFSETS
	.align		4
        /*1824*/ 	.byte	0x04, 0x31
        /*1826*/ 	.short	(.L_29 - .L_28)


	//   ....[0]....
.L_28:
        /*1828*/ 	.word	0x00000580


	//   ....[1]....
        /*182c*/ 	.word	0x00000590


	//   ....[2]....
        /*1830*/ 	.word	0x00000710


	//   ....[3]....
        /*1834*/ 	.word	0x00004e00


	//----- nvinfo : EIATTR_COOP_GROUP_MASK_REGIDS
	.align		4
.L_29:
        /*1838*/ 	.byte	0x04, 0x29
        /*183a*/ 	.short	(.L_31 - .L_30)


	//   ....[0]....
.L_30:
        /*183c*/ 	.word	0xffffffff


	//   ....[1]....
        /*1840*/ 	.word	0xffffffff


	//   ....[2]....
        /*1844*/ 	.word	0xffffffff


	//   ....[3]....
        /*1848*/ 	.word	0xffffffff


	//   ....[4]....
        /*184c*/ 	.word	0xffffffff


	//   ....[5]....
        /*1850*/ 	.word	0xffffffff


	//----- nvinfo : EIATTR_COOP_GROUP_INSTR_OFFSETS
	.align		4
.L_31:
        /*1854*/ 	.byte	0x04, 0x28
        /*1856*/ 	.short	(.L_33 - .L_32)


	//   ....[0]....
.L_32:
        /*1858*/ 	.word	0x00000070


	//   ....[1]....
        /*185c*/ 	.word	0x00000080


	//   ....[2]....
        /*1860*/ 	.word	0x000001a0


	//   ....[3]....
        /*1864*/ 	.word	0x000003d0


	//   ....[4]....
        /*1868*/ 	.word	0x00000840


	//   ....[5]....
        /*186c*/ 	.word	0x00001410


	//----- nvinfo : EIATTR_REG_RECONFIG
	.align		4
.L_33:
        /*1870*/ 	.byte	0x01, 0x54
	.zero		2


	//----- nvinfo : EIATTR_SYSCALL_OFFSETS
	.align		4
        /*1874*/ 	.byte	0x04, 0x46
        /*1876*/ 	.short	(.L_35 - .L_34)


	//   ....[0]....
.L_34:
        /*1878*/ 	.word	0x000015d0


	//----- nvinfo : EIATTR_MBARRIER_INSTR_OFFSETS
	.align		4
.L_35:
        /*187c*/ 	.byte	0x04, 0x39
        /*187e*/ 	.short	(.L_37 - .L_36)


	//   ....[0]....
.L_36:
        /*1880*/ 	.word	0x00000320
        /*1884*/ 	.word	0x000000ff
        /*1888*/ 	.word	0x00000000
        /*188c*/ 	.short	0x0100
        /*188e*/ 	.byte	0x08
	.zero		1


	//   ....[1]....
        /*1890*/ 	.word	0x00000330
        /*1894*/ 	.word	0x000000ff
        /*1898*/ 	.word	0x00000020
        /*189c*/ 	.short	0x0100
        /*189e*/ 	.byte	0x08
	.zero		1


	//   ....[2]....
        /*18a0*/ 	.word	0x00000340
        /*18a4*/ 	.word	0x000000ff
        /*18a8*/ 	.word	0x00000008
        /*18ac*/ 	.short	0x0100
        /*18ae*/ 	.byte	0x08
	.zero		1


	//   ....[3]....
        /*18b0*/ 	.word	0x00000350
        /*18b4*/ 	.word	0x000000ff
        /*18b8*/ 	.word	0x00000028
        /*18bc*/ 	.short	0x0100
        /*18be*/ 	.byte	0x08
	.zero		1


	//   ....[4]....
        /*18c0*/ 	.word	0x00000360
        /*18c4*/ 	.word	0x000000ff
        /*18c8*/ 	.word	0x00000010
        /*18cc*/ 	.short	0x0100
        /*18ce*/ 	.byte	0x08
	.zero		1


	//   ....[5]....
        /*18d0*/ 	.word	0x00000370
        /*18d4*/ 	.word	0x000000ff
        /*18d8*/ 	.word	0x00000030
        /*18dc*/ 	.short	0x0100
        /*18de*/ 	.byte	0x08
	.zero		1


	//   ....[6]....
        /*18e0*/ 	.word	0x00000380
        /*18e4*/ 	.word	0x000000ff
        /*18e8*/ 	.word	0x00000018
        /*18ec*/ 	.short	0x0100
        /*18ee*/ 	.byte	0x08
	.zero		1


	//   ....[7]....
        /*18f0*/ 	.word	0x00000390
        /*18f4*/ 	.word	0x000000ff
        /*18f8*/ 	.word	0x00000038
        /*18fc*/ 	.short	0x0100
        /*18fe*/ 	.byte	0x08
	.zero		1


	//   ....[8]....
        /*1900*/ 	.word	0x00000770
        /*1904*/ 	.word	0x000000ff
        /*1908*/ 	.word	0x00000050
        /*190c*/ 	.short	0x0100
        /*190e*/ 	.byte	0x06
	.zero		1


	//   ....[9]....
        /*1910*/ 	.word	0x000007a0
        /*1914*/ 	.word	0x000000ff
        /*1918*/ 	.word	0x00000058
        /*191c*/ 	.short	0x0100
        /*191e*/ 	.byte	0x06
	.zero		1


	//   ....[10]....
        /*1920*/ 	.word	0x000016b0
        /*1924*/ 	.word	0x00000003
        /*1928*/ 	.word	0x00000000
        /*192c*/ 	.short	0x010a
        /*192e*/ 	.byte	0x3f
	.zero		1


	//   ....[11]....
        /*1930*/ 	.word	0x000016f0
        /*1934*/ 	.word	0x00000003
        /*1938*/ 	.word	0x00000000
        /*193c*/ 	.short	0x010a
        /*193e*/ 	.byte	0x3f
	.zero		1


	//   ....[12]....
        /*1940*/ 	.word	0x00002c50
        /*1944*/ 	.word	0x00000004
        /*1948*/ 	.word	0x00000000
        /*194c*/ 	.short	0x010a
        /*194e*/ 	.byte	0x3f
	.zero		1


	//   ....[13]....
        /*1950*/ 	.word	0x00002c90
        /*1954*/ 	.word	0x00000004
        /*1958*/ 	.word	0x00000000
        /*195c*/ 	.short	0x010a
        /*195e*/ 	.byte	0x3f
	.zero		1


	//   ....[14]....
        /*1960*/ 	.word	0x00004ca0
        /*1964*/ 	.word	0x00000004
        /*1968*/ 	.word	0x00000000
        /*196c*/ 	.short	0x0101
        /*196e*/ 	.byte	0x3f
	.zero		1


	//   ....[15]....
        /*1970*/ 	.word	0x00004e90
        /*1974*/ 	.word	0x00000000
        /*1978*/ 	.word	0x00000000
        /*197c*/ 	.short	0x0101
        /*197e*/ 	.byte	0x3f
	.zero		1


	//   ....[16]....
        /*1980*/ 	.word	0x00013710
        /*1984*/ 	.word	0x0000000c
        /*1988*/ 	.word	0x00000020
        /*198c*/ 	.short	0x010a
        /*198e*/ 	.byte	0x3f
	.zero		1


	//   ....[17]....
        /*1990*/ 	.word	0x00013b00
        /*1994*/ 	.word	0x00000002
        /*1998*/ 	.word	0x00000058
        /*199c*/ 	.short	0x0101
        /*199e*/ 	.byte	0x3f
	.zero		1


	//   ....[18]....
        /*19a0*/ 	.word	0x000142b0
        /*19a4*/ 	.word	0x00000005
        /*19a8*/ 	.word	0x00000000
        /*19ac*/ 	.short	0x010a
        /*19ae*/ 	.byte	0x3f
	.zero		1


	//   ....[19]....
        /*19b0*/ 	.word	0x00014340
        /*19b4*/ 	.word	0x00000007
        /*19b8*/ 	.word	0x00000000
        /*19bc*/ 	.short	0x010a
        /*19be*/ 	.byte	0x3f
	.zero		1


	//   ....[20]....
        /*19c0*/ 	.word	0x000143d0
        /*19c4*/ 	.word	0x00000007
        /*19c8*/ 	.word	0x00000000
        /*19cc*/ 	.short	0x010a
        /*19ce*/ 	.byte	0x3f
	.zero		1


	//   ....[21]....
        /*19d0*/ 	.word	0x00014460
        /*19d4*/ 	.word	0x00000003
        /*19d8*/ 	.word	0x00000000
        /*19dc*/ 	.short	0x010a
        /*19de*/ 	.byte	0x3f
	.zero		1


	//   ....[22]....
        /*19e0*/ 	.word	0x000144c0
        /*19e4*/ 	.word	0x00000003
        /*19e8*/ 	.word	0x00000000
        /*19ec*/ 	.short	0x010a
        /*19ee*/ 	.byte	0x3f
	.zero		1


	//   ....[23]....
        /*19f0*/ 	.word	0x00014510
        /*19f4*/ 	.word	0x00000004
        /*19f8*/ 	.word	0x00000000
        /*19fc*/ 	.short	0x010a
        /*19fe*/ 	.byte	0x3f
	.zero		1


	//   ....[24]....
        /*1a00*/ 	.word	0x000145e0
        /*1a04*/ 	.word	0x0000000c
        /*1a08*/ 	.word	0x00000020
        /*1a0c*/ 	.short	0x010a
        /*1a0e*/ 	.byte	0x3f
	.zero		1


	//   ....[25]....
        /*1a10*/ 	.word	0x000146b0
        /*1a14*/ 	.word	0x00000005
        /*1a18*/ 	.word	0x00000000
        /*1a1c*/ 	.short	0x010a
        /*1a1e*/ 	.byte	0x3f
	.zero		1


	//   ....[26]....
        /*1a20*/ 	.word	0x00014700
        /*1a24*/ 	.word	0x00000007
        /*1a28*/ 	.word	0x00000000
        /*1a2c*/ 	.short	0x010a
        /*1a2e*/ 	.byte	0x3f
	.zero		1


	//   ....[27]....
        /*1a30*/ 	.word	0x00014750
        /*1a34*/ 	.word	0x00000007
        /*1a38*/ 	.word	0x00000000
        /*1a3c*/ 	.short	0x010a
        /*1a3e*/ 	.byte	0x3f
	.zero		1


	//----- nvinfo : EIATTR_NUM_MBARRIERS
	.align		4
.L_37:
        /*1a40*/ 	.byte	0x03, 0x38
        /*1a42*/ 	.short	0x000a


	//----- nvinfo : EIATTR_EXIT_INSTR_OFFSETS
	.align		4
        /*1a44*/ 	.byte	0x04, 0x1c
        /*1a46*/ 	.short	(.L_39 - .L_38)


	//   ....[0]....
.L_38:
        /*1a48*/ 	.word	0x00000aa0


	//   ....[1]....
        /*1a4c*/ 	.word	0x00001330


	//   ....[2]....
        /*1a50*/ 	.word	0x00012d50


	//   ....[3]....
        /*1a54*/ 	.word	0x00013370


	//   ....[4]....
        /*1a58*/ 	.word	0x000144b0


	//----- nvinfo : EIATTR_MAX_THREADS
	.align		4
.L_39:
        /*1a5c*/ 	.byte	0x04, 0x05
        /*1a5e*/ 	.short	(.L_41 - .L_40)
.L_40:
        /*1a60*/ 	.word	0x00000180
        /*1a64*/ 	.word	0x00000001
        /*1a68*/ 	.word	0x00000001


	//----- nvinfo : EIATTR_CRS_STACK_SIZE
	.align		4
.L_41:
        /*1a6c*/ 	.byte	0x04, 0x1e
        /*1a6e*/ 	.short	(.L_43 - .L_42)
.L_42:
        /*1a70*/ 	.word	0x00000000


	//----- nvinfo : EIATTR_CBANK_PARAM_SIZE
	.align		4
.L_43:
        /*1a74*/ 	.byte	0x03, 0x19
        /*1a76*/ 	.short	0x0470


	//----- nvinfo : EIATTR_PARAM_CBANK
	.align		4
        /*1a78*/ 	.byte	0x04, 0x0a
        /*1a7a*/ 	.short	(.L_45 - .L_44)
	.align		4
.L_44:
        /*1a7c*/ 	.word	index@(.nv.constant0._ZN7cutlass13device_kernelINS_4gemm6kernel13GemmUniversalIN4cute5tupleIJiiiiEEENS1_10collective13CollectiveMmaINS1_34MainloopSm90TmaGmmaWarpSpecializedILi4ENS5_IJNS4_1CILi2EEENSA_ILi1EEESC_EEENS1_35KernelTmaWarpSpecializedCooperativeEEENS5_IJNSA_ILi256EEESG_NSA_ILi64EEEEEEaNS5_IJlSC_lEEEaSJ_NS4_8TiledMMAINS4_8MMA_AtomIJNS4_4SM904GMMA27MMA_64x256x32_S32S8S8_SS_TNEEEENS4_6LayoutISD_NS5_IJSC_NSA_ILi0EEESR_EEEEENS5_IJNS4_10UnderscoreESU_SU_EEEEENS4_13SM90_TMA_LOADENS4_14ComposedLayoutINS4_7SwizzleILi2ELi4ELi3EEENS4_18smem_ptr_flag_bitsILi8EEENSQ_INS5_IJNSA_ILi8EEESH_EEENS5_IJSH_SC_EEEEEEEvNS4_8identityENS4_23SM90_TMA_LOAD_MULTICASTES17_vS18_EENS_8epilogue10collective6detail29Sm90TmaWarpSpecializedAdapterINS1C_15DefaultEpilogueIaSJ_SJ_NS1B_6thread17LinearCombinationIaLi1EiiLNS1G_9ScaleType4KindE0ELNS_15FloatRoundStyleE2EaEENS1_15EpilogueDefaultEEEEEvvEEEEvNT_6ParamsE)
        /*1a80*/ 	.short	0x0210
        /*1a82*/ 	.short	0x0470


	//----- nvinfo : EIATTR_SW_WAR
	.align		4
.L_45:
        /*1a84*/ 	.byte	0x04, 0x36
        /*1a86*/ 	.short	(.L_47 - .L_46)
.L_46:
        /*1a88*/ 	.word	0x00000008
.L_47:


//--------------------- .nv.callgraph             --------------------------
	.section	.nv.callgraph,"",@"SHT_CUDA_CALLGRAPH"
	.align	4
	.sectionentsize	8
	.align		4
        /*0000*/ 	.word	0x00000000
	.align		4
        /*0004*/ 	.word	0xffffffff
	.align		4
        /*0008*/ 	.word	index@(_ZN7cutlass13device_kernelINS_4gemm6kernel13GemmUniversalIN4cute5tupleIJiiiiEEENS1_10collective13CollectiveMmaINS1_34MainloopSm90TmaGmmaWarpSpecializedILi4ENS5_IJNS4_1CILi2EEENSA_ILi1EEESC_EEENS1_35KernelTmaWarpSpecializedCooperativeEEENS5_IJNSA_ILi256EEESG_NSA_ILi64EEEEEEaNS5_IJlSC_lEEEaSJ_NS4_8TiledMMAINS4_8MMA_AtomIJNS4_4SM904GMMA27MMA_64x256x32_S32S8S8_SS_TNEEEENS4_6LayoutISD_NS5_IJSC_NSA_ILi0EEESR_EEEEENS5_IJNS4_10UnderscoreESU_SU_EEEEENS4_13SM90_TMA_LOADENS4_14ComposedLayoutINS4_7SwizzleILi2ELi4ELi3EEENS4_18smem_ptr_flag_bitsILi8EEENSQ_INS5_IJNSA_ILi8EEESH_EEENS5_IJSH_SC_EEEEEEEvNS4_8identityENS4_23SM90_TMA_LOAD_MULTICASTES17_vS18_EENS_8epilogue10collective6detail29Sm90TmaWarpSpecializedAdapterINS1C_15DefaultEpilogueIaSJ_SJ_NS1B_6thread17LinearCombinationIaLi1EiiLNS1G_9ScaleType4KindE0ELNS_15FloatRoundStyleE2EaEENS1_15EpilogueDefaultEEEEEvvEEEEvNT_6ParamsE)
	.align		4
        /*000c*/ 	.word	index@(__assertfail)
	.align		4
        /*0010*/ 	.word	0x00000000
	.align		4
        /*0014*/ 	.word	0xfffffffe
	.align		4
        /*0018*/ 	.word	0x00000000
	.align		4
        /*001c*/ 	.word	0xfffffffd
	.align		4
        /*0020*/ 	.word	0x00000000
	.align		4
        /*0024*/ 	.word	0xfffffffc


//--------------------- .nv.constant4             --------------------------
	.section	.nv.constant4,"a",@progbits
	.align	8
	.align		8
.nv.constant4:
        /*0000*/ 	.dword	__assertfail
	.align		8
        /*0008*/ 	.dword	__unnamed_1
	.align		8
        /*0010*/ 	.dword	_ZN39_INTERNAL_ae6dccdf_4_k_cu_0ab044c6_68494cuda3std3__45__cpo5beginE
	.align		8
        /*0018*/ 	.dword	_ZN39_INTERNAL_ae6dccdf_4_k_cu_0ab044c6_68494cuda3std3__45__cpo3endE
	.align		8
        /*0020*/ 	.dword	_ZN39_INTERNAL_ae6dccdf_4_k_cu_0ab044c6_68494cuda3std3__45__cpo6cbeginE
	.align		8
        /*0028*/ 	.dword	_ZN39_INTERNAL_ae6dccdf_4_k_cu_0ab044c6_68494cuda3std3__45__cpo4cendE
	.align		8
        /*0030*/ 	.dword	_ZN39_INTERNAL_ae6dccdf_4_k_cu_0ab044c6_68494cuda3std3__441_GLOBAL__N__ae6dccdf_4_k_cu_0ab044c6_68496ignoreE
	.align		8
        /*0038*/ 	.dword	_ZN39_INTERNAL_ae6dccdf_4_k_cu_0ab044c6_68494cuda3std3__419piecewise_constructE
	.align		8
        /*0040*/ 	.dword	_ZN39_INTERNAL_ae6dccdf_4_k_cu_0ab044c6_68494cuda3std3__48in_placeE
	.align		8
        /*0048*/ 	.dword	_ZN39_INTERNAL_ae6dccdf_4_k_cu_0ab044c6_68494cuda3std6ranges3__45__cpo4swapE
	.align		8
        /*0050*/ 	.dword	_ZN39_INTERNAL_ae6dccdf_4_k_cu_0ab044c6_68494cuda3std6ranges3__45__cpo9iter_moveE
	.align		8
        /*0058*/ 	.dword	_ZN39_INTERNAL_ae6dccdf_4_k_cu_0ab044c6_68494cute7productE
	.align		8
        /*0060*/ 	.dword	_ZN39_INTERNAL_ae6dccdf_4_k_cu_0ab044c6_68494cute1_E
	.align		8
        /*0068*/ 	.dword	$str$22
	.align		8
        /*0070*/ 	.dword	$str$23


//--------------------- .text._ZN7cutlass13device_kernelINS_4gemm6kernel13GemmUniversalIN4cute5tupleIJiiiiEEENS1_10collective13CollectiveMmaINS1_34MainloopSm90TmaGmmaWarpSpecializedILi4ENS5_IJNS4_1CILi2EEENSA_ILi1EEESC_EEENS1_35KernelTmaWarpSpecializedCooperativeEEENS5_IJNSA_ILi256EEESG_NSA_ILi64EEEEEEaNS5_IJlSC_lEEEaSJ_NS4_8TiledMMAINS4_8MMA_AtomIJNS4_4SM904GMMA27MMA_64x256x32_S32S8S8_SS_TNEEEENS4_6LayoutISD_NS5_IJSC_NSA_ILi0EEESR_EEEEENS5_IJNS4_10UnderscoreESU_SU_EEEEENS4_13SM90_TMA_LOADENS4_14ComposedLayoutINS4_7SwizzleILi2ELi4ELi3EEENS4_18smem_ptr_flag_bitsILi8EEENSQ_INS5_IJNSA_ILi8EEESH_EEENS5_IJSH_SC_EEEEEEEvNS4_8identityENS4_23SM90_TMA_LOAD_MULTICASTES17_vS18_EENS_8epilogue10collective6detail29Sm90TmaWarpSpecializedAdapterINS1C_15DefaultEpilogueIaSJ_SJ_NS1B_6thread17LinearCombinationIaLi1EiiLNS1G_9ScaleType4KindE0ELNS_15FloatRoundStyleE2EaEENS1_15EpilogueDefaultEEEEEvvEEEEvNT_6ParamsE --------------------------
	.section	.text._ZN7cutlass13device_kernelINS_4gemm6kernel13GemmUniversalIN4cute5tupleIJiiiiEEENS1_10collective13CollectiveMmaINS1_34MainloopSm90TmaGmmaWarpSpecializedILi4ENS5_IJNS4_1CILi2EEENSA_ILi1EEESC_EEENS1_35KernelTmaWarpSpecializedCooperativeEEENS5_IJNSA_ILi256EEESG_NSA_ILi64EEEEEEaNS5_IJlSC_lEEEaSJ_NS4_8TiledMMAINS4_8MMA_AtomIJNS4_4SM904GMMA27MMA_64x256x32_S32S8S8_SS_TNEEEENS4_6LayoutISD_NS5_IJSC_NSA_ILi0EEESR_EEEEENS5_IJNS4_10UnderscoreESU_SU_EEEEENS4_13SM90_TMA_LOADENS4_14ComposedLayoutINS4_7SwizzleILi2ELi4ELi3EEENS4_18smem_ptr_flag_bitsILi8EEENSQ_INS5_IJNSA_ILi8EEESH_EEENS5_IJSH_SC_EEEEEEEvNS4_8identityENS4_23SM90_TMA_LOAD_MULTICASTES17_vS18_EENS_8epilogue10collective6detail29Sm90TmaWarpSpecializedAdapterINS1C_15DefaultEpilogueIaSJ_SJ_NS1B_6thread17LinearCombinationIaLi1EiiLNS1G_9ScaleType4KindE0ELNS_15FloatRoundStyleE2EaEENS1_15EpilogueDefaultEEEEEvvEEEEvNT_6ParamsE,"ax",@progbits
	.align	128
.text._ZN7cutlass13device_kernelINS_4gemm6kernel13GemmUniversalIN4cute5tupleIJiiiiEEENS1_10collective13CollectiveMmaINS1_34MainloopSm90TmaGmmaWarpSpecializedILi4ENS5_IJNS4_1CILi2EEENSA_ILi1EEESC_EEENS1_35KernelTmaWarpSpecializedCooperativeEEENS5_IJNSA_ILi256EEESG_NSA_ILi64EEEEEEaNS5_IJlSC_lEEEaSJ_NS4_8TiledMMAINS4_8MMA_AtomIJNS4_4SM904GMMA27MMA_64x256x32_S32S8S8_SS_TNEEEENS4_6LayoutISD_NS5_IJSC_NSA_ILi0EEESR_EEEEENS5_IJNS4_10UnderscoreESU_SU_EEEEENS4_13SM90_TMA_LOADENS4_14ComposedLayoutINS4_7SwizzleILi2ELi4ELi3EEENS4_18smem_ptr_flag_bitsILi8EEENSQ_INS5_IJNSA_ILi8EEESH_EEENS5_IJSH_SC_EEEEEEEvNS4_8identityENS4_23SM90_TMA_LOAD_MULTICASTES17_vS18_EENS_8epilogue10collective6detail29Sm90TmaWarpSpecializedAdapterINS1C_15DefaultEpilogueIaSJ_SJ_NS1B_6thread17LinearCombinationIaLi1EiiLNS1G_9ScaleType4KindE0ELNS_15FloatRoundStyleE2EaEENS1_15EpilogueDefaultEEEEEvvEEEEvNT_6ParamsE:
        .type           _ZN7cutlass13device_kernelINS_4gemm6kernel13GemmUniversalIN4cute5tupleIJiiiiEEENS1_10collective13CollectiveMmaINS1_34MainloopSm90TmaGmmaWarpSpecializedILi4ENS5_IJNS4_1CILi2EEENSA_ILi1EEESC_EEENS1_35KernelTmaWarpSpecializedCooperativeEEENS5_IJNSA_ILi256EEESG_NSA_ILi64EEEEEEaNS5_IJlSC_lEEEaSJ_NS4_8TiledMMAINS4_8MMA_AtomIJNS4_4SM904GMMA27MMA_64x256x32_S32S8S8_SS_TNEEEENS4_6LayoutISD_NS5_IJSC_NSA_ILi0EEESR_EEEEENS5_IJNS4_10UnderscoreESU_SU_EEEEENS4_13SM90_TMA_LOADENS4_14ComposedLayoutINS4_7SwizzleILi2ELi4ELi3EEENS4_18smem_ptr_flag_bitsILi8EEENSQ_INS5_IJNSA_ILi8EEESH_EEENS5_IJSH_SC_EEEEEEEvNS4_8identityENS4_23SM90_TMA_LOAD_MULTICASTES17_vS18_EENS_8epilogue10collective6detail29Sm90TmaWarpSpecializedAdapterINS1C_15DefaultEpilogueIaSJ_SJ_NS1B_6thread17LinearCombinationIaLi1EiiLNS1G_9ScaleType4KindE0ELNS_15FloatRoundStyleE2EaEENS1_15EpilogueDefaultEEEEEvvEEEEvNT_6ParamsE,@function
        .size           _ZN7cutlass13device_kernelINS_4gemm6kernel13GemmUniversalIN4cute5tupleIJiiiiEEENS1_10collective13CollectiveMmaINS1_34MainloopSm90TmaGmmaWarpSpecializedILi4ENS5_IJNS4_1CILi2EEENSA_ILi1EEESC_EEENS1_35KernelTmaWarpSpecializedCooperativeEEENS5_IJNSA_ILi256EEESG_NSA_ILi64EEEEEEaNS5_IJlSC_lEEEaSJ_NS4_8TiledMMAINS4_8MMA_AtomIJNS4_4SM904GMMA27MMA_64x256x32_S32S8S8_SS_TNEEEENS4_6LayoutISD_NS5_IJSC_NSA_ILi0EEESR_EEEEENS5_IJNS4_10UnderscoreESU_SU_EEEEENS4_13SM90_TMA_LOADENS4_14ComposedLayoutINS4_7SwizzleILi2ELi4ELi3EEENS4_18smem_ptr_flag_bitsILi8EEENSQ_INS5_IJNSA_ILi8EEESH_EEENS5_IJSH_SC_EEEEEEEvNS4_8identityENS4_23SM90_TMA_LOAD_MULTICASTES17_vS18_EENS_8epilogue10collective6detail29Sm90TmaWarpSpecializedAdapterINS1C_15DefaultEpilogueIaSJ_SJ_NS1B_6thread17LinearCombinationIaLi1EiiLNS1G_9ScaleType4KindE0ELNS_15FloatRoundStyleE2EaEENS1_15EpilogueDefaultEEEEEvvEEEEvNT_6ParamsE,(.L_x_585 - _ZN7cutlass13device_kernelINS_4gemm6kernel13GemmUniversalIN4cute5tupleIJiiiiEEENS1_10collective13CollectiveMmaINS1_34MainloopSm90TmaGmmaWarpSpecializedILi4ENS5_IJNS4_1CILi2EEENSA_ILi1EEESC_EEENS1_35KernelTmaWarpSpecializedCooperativeEEENS5_IJNSA_ILi256EEESG_NSA_ILi64EEEEEEaNS5_IJlSC_lEEEaSJ_NS4_8TiledMMAINS4_8MMA_AtomIJNS4_4SM904GMMA27MMA_64x256x32_S32S8S8_SS_TNEEEENS4_6LayoutISD_NS5_IJSC_NSA_ILi0EEESR_EEEEENS5_IJNS4_10UnderscoreESU_SU_EEEEENS4_13SM90_TMA_LOADENS4_14ComposedLayoutINS4_7SwizzleILi2ELi4ELi3EEENS4_18smem_ptr_flag_bitsILi8EEENSQ_INS5_IJNSA_ILi8EEESH_EEENS5_IJSH_SC_EEEEEEEvNS4_8identityENS4_23SM90_TMA_LOAD_MULTICASTES17_vS18_EENS_8epilogue10collective6detail29Sm90TmaWarpSpecializedAdapterINS1C_15DefaultEpilogueIaSJ_SJ_NS1B_6thread17LinearCombinationIaLi1EiiLNS1G_9ScaleType4KindE0ELNS_15FloatRoundStyleE2EaEENS1_15EpilogueDefaultEEEEEvvEEEEvNT_6ParamsE)
        .other          _ZN7cutlass13device_kernelINS_4gemm6kernel13GemmUniversalIN4cute5tupleIJiiiiEEENS1_10collective13CollectiveMmaINS1_34MainloopSm90TmaGmmaWarpSpecializedILi4ENS5_IJNS4_1CILi2EEENSA_ILi1EEESC_EEENS1_35KernelTmaWarpSpecializedCooperativeEEENS5_IJNSA_ILi256EEESG_NSA_ILi64EEEEEEaNS5_IJlSC_lEEEaSJ_NS4_8TiledMMAINS4_8MMA_AtomIJNS4_4SM904GMMA27MMA_64x256x32_S32S8S8_SS_TNEEEENS4_6LayoutISD_NS5_IJSC_NSA_ILi0EEESR_EEEEENS5_IJNS4_10UnderscoreESU_SU_EEEEENS4_13SM90_TMA_LOADENS4_14ComposedLayoutINS4_7SwizzleILi2ELi4ELi3EEENS4_18smem_ptr_flag_bitsILi8EEENSQ_INS5_IJNSA_ILi8EEESH_EEENS5_IJSH_SC_EEEEEEEvNS4_8identityENS4_23SM90_TMA_LOAD_MULTICASTES17_vS18_EENS_8epilogue10collective6detail29Sm90TmaWarpSpecializedAdapterINS1C_15DefaultEpilogueIaSJ_SJ_NS1B_6thread17LinearCombinationIaLi1EiiLNS1G_9ScaleType4KindE0ELNS_15FloatRoundStyleE2EaEENS1_15EpilogueDefaultEEEEEvvEEEEvNT_6ParamsE,@"STO_CUDA_ENTRY STV_DEFAULT"
_ZN7cutlass13device_kernelINS_4gemm6kernel13GemmUniversalIN4cute5tupleIJiiiiEEENS1_10collective13CollectiveMmaINS1_34MainloopSm90TmaGmmaWarpSpecializedILi4ENS5_IJNS4_1CILi2EEENSA_ILi1EEESC_EEENS1_35KernelTmaWarpSpecializedCooperativeEEENS5_IJNSA_ILi256EEESG_NSA_ILi64EEEEEEaNS5_IJlSC_lEEEaSJ_NS4_8TiledMMAINS4_8MMA_AtomIJNS4_4SM904GMMA27MMA_64x256x32_S32S8S8_SS_TNEEEENS4_6LayoutISD_NS5_IJSC_NSA_ILi0EEESR_EEEEENS5_IJNS4_10UnderscoreESU_SU_EEEEENS4_13SM90_TMA_LOADENS4_14ComposedLayoutINS4_7SwizzleILi2ELi4ELi3EEENS4_18smem_ptr_flag_bitsILi8EEENSQ_INS5_IJNSA_ILi8EEESH_EEENS5_IJSH_SC_EEEEEEEvNS4_8identityENS4_23SM90_TMA_LOAD_MULTICASTES17_vS18_EENS_8epilogue10collective6detail29Sm90TmaWarpSpecializedAdapterINS1C_15DefaultEpilogueIaSJ_SJ_NS1B_6thread17LinearCombinationIaLi1EiiLNS1G_9ScaleType4KindE0ELNS_15FloatRoundStyleE2EaEENS1_15EpilogueDefaultEEEEEvvEEEEvNT_6ParamsE:
[----:B------:R-:W0:Y:S02]  /*0000*/  LDC R1, c[0x0][0x28] ;  /* 0x00000a00ff017b82 */ /* 0x000e240000000800 */
[----:B0-----:R-:W-:Y:S01]  /*0010*/  VIADD R1, R1, 0xfffffb40 ;  /* 0xfffffb4001017836 */ /* 0x001fe20000000000 */
[----:B------:R-:W0:Y:S01]  /*0020*/  S2R R4, SR_TID.X ;  /* 0x0000000000047919 */ /* 0x000e220000002100 */
[----:B------:R-:W-:Y:S01]  /*0030*/  ELECT P0, URZ, PT ;  /* 0x00000000003f782f */ /* 0x000fe20003800000 */
[----:B------:R-:W-:Y:S01]  /*0040*/  BSSY B0, `(.L_x_0) ;  /* 0x0000015000007945 */ /* 0x000fe20003800000 */
[--C-:B0-----:R-:W-:Y:S02]  /*0050*/  SHF.R.U32.HI R0, RZ, 0x5, R4.reuse ;  /* 0x00000005ff007819 */ /* 0x101fe40000011604 */
[----:B------:R-:W-:-:S03]  /*0060*/  SHF.R.U32.HI R2, RZ, 0x7, R4 ;  /* 0x00000007ff027819 */ /* 0x000fc60000011604 */
[----:B------:R-:W0:Y:S04]  /*0070*/  SHFL.IDX PT, R3, R0, RZ, 0x1f ;  /* 0x00001fff00037589 */ /* 0x000e2800000e0000 */
[----:B------:R-:W1:Y:S01]  /*0080*/  SHFL.IDX PT, R2, R2, RZ, 0x1f ;  /* 0x00001fff02027589 */ /* 0x000e6200000e0000 */
[----:B0-----:R-:W-:Y:S02]  /*0090*/  R2UR UR9, R3 ;  /* 0x00000000030972ca */ /* 0x001fe400000e0000 */
[----:B-1----:R-:W-:-:S11]  /*00a0*/  R2UR UR5, R2 ;  /* 0x00000000020572ca */ /* 0x002fd600000e0000 */
[----:B------:R-:W-:Y:S02]  /*00b0*/  USHF.R.S32.HI UR4, URZ, 0x1f, UR9 ;  /* 0x0000001f3f047899 */ /* 0x000fe40008011409 */
[----:B------:R-:W-:Y:S02]  /*00c0*/  ISETP.NE.OR P0, PT, RZ, UR9, !P0 ;  /* 0x00000009ff007c0c */ /* 0x000fe4000c705670 */
[----:B------:R-:W-:-:S04]  /*00d0*/  ULEA.HI UR4, UR4, UR9, URZ, 0x2 ;  /* 0x0000000904047291 */ /* 0x000fc8000f8f103f */
[----:B------:R-:W-:-:S04]  /*00e0*/  ULOP3.LUT UR4, UR4, 0xfffffffc, URZ, 0xc0, !UPT ;  /* 0xfffffffc04047892 */ /* 0x000fc8000f8ec03f */
[----:B------:R-:W-:-:S03]  /*00f0*/  UIADD3 UR9, UR9, -UR4, URZ ;  /* 0x8000000409097290 */ /* 0x000fc6000fffe03f */
[----:B------:R-:W-:Y:S09]  /*0100*/  @P0 BRA `(.L_x_1) ;  /* 0x0000000000200947 */ /* 0x000ff20003800000 */
[----:B------:R-:W-:Y:S02]  /*0110*/  ULDC.64 UR6, c[0x0][0x198] ;  /* 0x0000660000067ab9 */ /* 0x000fe40000000a00 */
[----:B------:R-:W-:Y:S02]  /*0120*/  UIADD3 UR10, UP0, UR6, 0xf0, URZ ;  /* 0x000000f0060a7890 */ /* 0x000fe4000ff1e03f */
[----:B------:R-:W-:Y:S02]  /*0130*/  UIADD3 UR6, UP1, UR6, 0x1f0, URZ ;  /* 0x000001f006067890 */ /* 0x000fe4000ff3e03f */
[----:B------:R-:W-:Y:S02]  /*0140*/  UIADD3.X UR11, URZ, UR7, URZ, UP0, !UPT ;  /* 0x000000073f0b7290 */ /* 0x000fe400087fe43f */
[----:B------:R-:W-:-:S07]  /*0150*/  UIADD3.X UR7, URZ, UR7, URZ, UP1, !UPT ;  /* 0x000000073f077290 */ /* 0x000fce0008ffe43f */
[----:B------:R0:W-:Y:S02]  /*0160*/  UTMACCTL.PF [UR10] ;  /* 0x000000000a0079b9 */ /* 0x0001e40008040000 */
[----:B------:R0:W-:Y:S02]  /*0170*/  UTMACCTL.PF [UR6] ;  /* 0x00000000060079b9 */ /* 0x0001e40008040000 */
[----:B0-----:R-:W-:Y:S01]  /*0180*/  NOP ;  /* 0x0000000000007918 */ /* 0x001fe20000000000 */
.L_x_1:
[----:B------:R-:W-:Y:S05]  /*0190*/  BSYNC B0 ;  /* 0x0000000000007941 */ /* 0x000fea0003800000 */
.L_x_0:
[----:B------:R-:W0:Y:S01]  /*01a0*/  SHFL.IDX PT, R2, R0, RZ, 0x1f ;  /* 0x00001fff00027589 */ /* 0x000e2200000e0000 */
[----:B------:R-:W-:Y:S01]  /*01b0*/  UISETP.NE.AND UP0, UPT, UR9, 0x3, UPT ;  /* 0x000000030900788c */ /* 0x000fe2000bf05270 */
[----:B------:R-:W-:Y:S01]  /*01c0*/  ISETP.NE.AND P1, PT, RZ, UR5, PT ;  /* 0x00000005ff007c0c */ /* 0x000fe2000bf25270 */
[----:B------:R-:W-:Y:S02]  /*01d0*/  UIADD3 UR16, UR5, -0x1, URZ ;  /* 0xffffffff05107890 */ /* 0x000fe4000fffe03f */
[----:B------:R-:W-:Y:S02]  /*01e0*/  UISETP.EQ.OR UP0, UPT, UR9, URZ, !UP0 ;  /* 0x0000003f0900728c */ /* 0x000fe4000c702670 */
[----:B------:R-:W-:Y:S02]  /*01f0*/  UISETP.GE.U32.AND UP1, UPT, UR16, 0x2, UPT ;  /* 0x000000021000788c */ /* 0x000fe4000bf26070 */
[----:B------:R-:W-:-:S04]  /*0200*/  UISETP.EQ.AND UP0, UPT, UR5, URZ, UP0 ;  /* 0x0000003f0500728c */ /* 0x000fc80008702270 */
[----:B------:R-:W-:-:S04]  /*0210*/  USEL UR40, URZ, 0x1, !UP0 ;  /* 0x000000013f287887 */ /* 0x000fc8000c000000 */
[----:B------:R-:W-:Y:S01]  /*0220*/  USEL UR40, UR40, 0x2, UP1 ;  /* 0x0000000228287887 */ /* 0x000fe20008800000 */
[----:B0-----:R-:W-:-:S13]  /*0230*/  ISETP.NE.AND P0, PT, R2, RZ, PT ;  /* 0x000000ff0200720c */ /* 0x001fda0003f05270 */
[----:B------:R-:W-:Y:S05]  /*0240*/  @P0 BRA `(.L_x_2) ;  /* 0x0000000000580947 */ /* 0x000fea0003800000 */
[----:B------:R-:W0:Y:S01]  /*0250*/  S2UR UR8, SR_CgaCtaId ;  /* 0x00000000000879c3 */ /* 0x000e220000008800 */
[----:B------:R-:W-:Y:S01]  /*0260*/  UMOV UR4, 0x400 ;  /* 0x0000040000047882 */ /* 0x000fe20000000000 */
[----:B------:R-:W-:Y:S01]  /*0270*/  UMOV UR5, 0x1 ;  /* 0x0000000100057882 */ /* 0x000fe20000000000 */
[----:B------:R-:W-:Y:S01]  /*0280*/  UMOV UR6, 0x4 ;  /* 0x0000000400067882 */ /* 0x000fe20000000000 */
[----:B------:R-:W-:Y:S01]  /*0290*/  ELECT P0, URZ, PT ;  /* 0x00000000003f782f */ /* 0x000fe20003800000 */
[----:B------:R-:W-:-:S04]  /*02a0*/  UIADD3 UR6, -UR6, 0x100000, URZ ;  /* 0x0010000006067890 */ /* 0x000fc8000fffe13f */
[----:B------:R-:W-:Y:S02]  /*02b0*/  USHF.L.U32 UR7, UR6, 0xb, URZ ;  /* 0x0000000b06077899 */ /* 0x000fe4000800063f */
[----:B------:R-:W-:Y:S02]  /*02c0*/  USHF.L.U32 UR6, UR6, 0x1, URZ ;  /* 0x0000000106067899 */ /* 0x000fe4000800063f */
[----:B0-----:R-:W-:Y:S02]  /*02d0*/  ULEA UR8, UR8, UR4, 0x18 ;  /* 0x0000000408087291 */ /* 0x001fe4000f8ec03f */
[----:B------:R-:W-:-:S04]  /*02e0*/  UIADD3 UR4, -UR5, 0x100000, URZ ;  /* 0x0010000005047890 */ /* 0x000fc8000fffe13f */
[----:B------:R-:W-:Y:S02]  /*02f0*/  USHF.L.U32 UR5, UR4, 0xb, URZ ;  /* 0x0000000b04057899 */ /* 0x000fe4000800063f */
[----:B------:R-:W-:Y:S01]  /*0300*/  USHF.L.U32 UR4, UR4, 0x1, URZ ;  /* 0x0000000104047899 */ /* 0x000fe2000800063f */
[----:B------:R-:W0:Y:S11]  /*0310*/  FENCE.VIEW.ASYNC.S ;  /* 0x00000000000073c6 */ /* 0x000e360000000000 */
[----:B0-----:R0:W1:Y:S01]  /*0320*/  SYNCS.EXCH.64 URZ, [UR8], UR4 ;  /* 0x00000004083f75b2 */ /* 0x0010620008000100 */
[----:B------:R0:W2:Y:S01]  /*0330*/  SYNCS.EXCH.64 URZ, [UR8+0x20], UR6 ;  /* 0x00002006083f75b2 */ /* 0x0000a20008000100 */
[----:B------:R0:W3:Y:S01]  /*0340*/  SYNCS.EXCH.64 URZ, [UR8+0x8], UR4 ;  /* 0x00000804083f75b2 */ /* 0x0000e20008000100 */
[----:B------:R0:W4:Y:S01]  /*0350*/  SYNCS.EXCH.64 URZ, [UR8+0x28], UR6 ;  /* 0x00002806083f75b2 */ /* 0x0001220008000100 */
[----:B------:R0:W0:Y:S01]  /*0360*/  SYNCS.EXCH.64 URZ, [UR8+0x10], UR4 ;  /* 0x00001004083f75b2 */ /* 0x0000220008000100 */
[----:B------:R0:W0:Y:S01]  /*0370*/  SYNCS.EXCH.64 URZ, [UR8+0x30], UR6 ;  /* 0x00003006083f75b2 */ /* 0x0000220008000100 */
[----:B------:R0:W0:Y:S01]  /*0380*/  SYNCS.EXCH.64 URZ, [UR8+0x18], UR4 ;  /* 0x00001804083f75b2 */ /* 0x0000220008000100 */
[----:B------:R0:W0:Y:S01]  /*0390*/  SYNCS.EXCH.64 URZ, [UR8+0x38], UR6 ;  /* 0x00003806083f75b2 */ /* 0x0000220008000100 */
[----:B------:R-:W-:Y:S01]  /*03a0*/  NOP ;  /* 0x0000000000007918 */ /* 0x000fe20000000000 */
.L_x_2:
[----:B------:R-:W5:Y:S01]  /*03b0*/  S2UR UR13, SR_CTAID.X ;  /* 0x00000000000d79c3 */ /* 0x000f620000002500 */
[----:B------:R-:W-:Y:S01]  /*03c0*/  SHF.R.S32.HI R3, RZ, 0x1f, R4 ;  /* 0x0000001fff037819 */ /* 0x000fe20000011404 */
[----:B------:R5:W1:Y:S01]  /*03d0*/  SHFL.IDX PT, R6, R0, RZ, 0x1f ;  /* 0x00001fff00067589 */ /* 0x000a6200000e0000 */
[----:B0-----:R-:W-:Y:S01]  /*03e0*/  ULDC UR4, c[0x0][0x150] ;  /* 0x0000540000047ab9 */ /* 0x001fe20000000800 */
[----:B------:R-:W-:Y:S02]  /*03f0*/  ELECT P0, URZ, PT ;  /* 0x00000000003f782f */ /* 0x000fe40003800000 */
[----:B------:R-:W-:Y:S01]  /*0400*/  LEA.HI R3, R3, R4, RZ, 0x7 ;  /* 0x0000000403037211 */ /* 0x000fe200078f38ff */
[----:B------:R-:W-:Y:S01]  /*0410*/  ULDC UR5, c[0x0][0x154] ;  /* 0x0000550000057ab9 */ /* 0x000fe20000000800 */
[----:B------:R-:W-:Y:S01]  /*0420*/  SHF.R.S32.HI R7, RZ, 0x1f, R2 ;  /* 0x0000001fff077819 */ /* 0x000fe20000011402 */
[----:B------:R-:W0:Y:S01]  /*0430*/  S2UR UR10, SR_CTAID.Y ;  /* 0x00000000000a79c3 */ /* 0x000e220000002600 */
[----:B------:R-:W-:Y:S01]  /*0440*/  LOP3.LUT R3, R3, 0xffffff80, RZ, 0xc0, !PT ;  /* 0xffffff8003037812 */ /* 0x000fe200078ec0ff */
[----:B------:R-:W-:Y:S01]  /*0450*/  ULDC UR8, c[0x0][0x144] ;  /* 0x0000510000087ab9 */ /* 0x000fe20000000800 */
[----:B------:R-:W-:Y:S01]  /*0460*/  LEA.HI R7, R7, R2, RZ, 0x2 ;  /* 0x0000000207077211 */ /* 0x000fe200078f10ff */
[----:B------:R-:W-:Y:S01]  /*0470*/  NOP ;  /* 0x0000000000007918 */ /* 0x000fe20000000000 */
[----:B------:R-:W-:Y:S01]  /*0480*/  NOP ;  /* 0x0000000000007918 */ /* 0x000fe20000000000 */
[----:B------:R-:W-:Y:S01]  /*0490*/  IMAD.IADD R3, R4, 0x1, -R3 ;  /* 0x0000000104037824 */ /* 0x000fe200078e0a03 */
[----:B------:R-:W-:Y:S01]  /*04a0*/  LOP3.LUT R7, R7, 0x3ffffffc, RZ, 0xc0, !PT ;  /* 0x3ffffffc07077812 */ /* 0x000fe200078ec0ff */
[----:B------:R-:W-:Y:S01]  /*04b0*/  ULDC UR11, c[0x0][0x148] ;  /* 0x00005200000b7ab9 */ /* 0x000fe20000000800 */
[----:B------:R-:W-:-:S02]  /*04c0*/  IMAD.MOV.U32 R19, RZ, RZ, 0x1 ;  /* 0x00000001ff137424 */ /* 0x000fc400078e00ff */
[----:B------:R-:W-:Y:S01]  /*04d0*/  SHF.R.S32.HI R4, RZ, 0x1f, R3 ;  /* 0x0000001fff047819 */ /* 0x000fe20000011403 */
[----:B------:R-:W-:-:S03]  /*04e0*/  IMAD.IADD R2, R2, 0x1, -R7 ;  /* 0x0000000102027824 */ /* 0x000fc600078e0a07 */
[----:B------:R-:W-:Y:S02]  /*04f0*/  LEA.HI R4, R4, R3, RZ, 0x3 ;  /* 0x0000000304047211 */ /* 0x000fe400078f18ff */
[----:B-----5:R-:W-:Y:S02]  /*0500*/  I2FP.F32.U32 R5, UR13 ;  /* 0x0000000d00057c45 */ /* 0x020fe40008201000 */
[--C-:B------:R-:W-:Y:S02]  /*0510*/  SHF.R.S32.HI R0, RZ, 0x3, R4.reuse ;  /* 0x00000003ff007819 */ /* 0x100fe40000011404 */
[----:B-1----:R-:W-:Y:S01]  /*0520*/  ISETP.NE.OR P0, PT, R6, RZ, !P0 ;  /* 0x000000ff0600720c */ /* 0x002fe20004705670 */
[----:B------:R-:W-:Y:S01]  /*0530*/  FMUL R8, R5, UR4 ;  /* 0x0000000405087c20 */ /* 0x000fe20008400000 */
[----:B------:R-:W-:-:S04]  /*0540*/  SHF.R.S32.HI R5, RZ, 0x1f, R4 ;  /* 0x0000001fff057819 */ /* 0x000fc80000011404 */
[----:B------:R-:W-:Y:S01]  /*0550*/  LEA.HI R5, R5, R0, RZ, 0x2 ;  /* 0x0000000005057211 */ /* 0x000fe200078f10ff */
[----:B------:R-:W1:Y:S03]  /*0560*/  F2I.U32.TRUNC.NTZ R8, R8 ;  /* 0x0000000800087305 */ /* 0x000e66000020f000 */
[----:B------:R-:W-:-:S03]  /*0570*/  LOP3.LUT R5, R5, 0xfffffffc, RZ, 0xc0, !PT ;  /* 0xfffffffc05057812 */ /* 0x000fc600078ec0ff */
[----:B------:R-:W-:Y:S01]  /*0580*/  VOTEU.ALL UP0, P0 ;  /* 0x00000000003f7886 */ /* 0x000fe20000000000 */
[----:B------:R-:W-:Y:S01]  /*0590*/  VOTEU.ALL UP1, P0 ;  /* 0x00000000003f7886 */ /* 0x000fe20000020000 */
[----:B------:R-:W-:Y:S01]  /*05a0*/  IMAD.IADD R5, R0, 0x1, -R5 ;  /* 0x0000000100057824 */ /* 0x000fe200078e0a05 */
[----:B0-----:R-:W-:Y:S02]  /*05b0*/  I2FP.F32.U32 R0, UR10 ;  /* 0x0000000a00007c45 */ /* 0x001fe40008201000 */
[----:B------:R-:W0:Y:S01]  /*05c0*/  @!UP0 S2UR UR7, SR_CgaCtaId ;  /* 0x00000000000789c3 */ /* 0x000e220000008800 */
[----:B------:R-:W-:Y:S01]  /*05d0*/  @!UP0 UMOV UR6, 0x400 ;  /* 0x0000040000068882 */ /* 0x000fe20000000000 */
[----:B------:R-:W-:Y:S01]  /*05e0*/  LEA R2, R2, R5, 0x2 ;  /* 0x0000000502027211 */ /* 0x000fe200078e10ff */
[----:B------:R-:W-:Y:S01]  /*05f0*/  FMUL R4, R0, UR5 ;  /* 0x0000000500047c20 */ /* 0x000fe20008400000 */
[----:B-1----:R-:W-:Y:S02]  /*0600*/  R2UR UR4, R8 ;  /* 0x00000000080472ca */ /* 0x002fe400000e0000 */
[C---:B------:R-:W-:Y:S01]  /*0610*/  LEA.HI R0, R2.reuse, R2, RZ, 0x1 ;  /* 0x0000000202007211 */ /* 0x040fe200078f08ff */
[----:B------:R-:W-:-:S02]  /*0620*/  IMAD.SHL.U32 R155, R2, 0x4, RZ ;  /* 0x00000004029b7824 */ /* 0x000fc400078e00ff */
[----:B------:R-:W1:Y:S01]  /*0630*/  F2I.U32.TRUNC.NTZ R4, R4 ;  /* 0x0000000400047305 */ /* 0x000e62000020f000 */
[----:B------:R-:W-:Y:S02]  /*0640*/  LOP3.LUT R5, R0, 0xfffffffe, RZ, 0xc0, !PT ;  /* 0xfffffffe00057812 */ /* 0x000fe400078ec0ff */
[----:B------:R-:W-:-:S03]  /*0650*/  LOP3.LUT R155, R2, 0xc, R155, 0x78, !PT ;  /* 0x0000000c029b7812 */ /* 0x000fc600078e789b */
[----:B------:R-:W-:Y:S02]  /*0660*/  IMAD.IADD R5, R2, 0x1, -R5 ;  /* 0x0000000102057824 */ /* 0x000fe400078e0a05 */
[----:B------:R-:W-:-:S04]  /*0670*/  UIADD3 UR4, -UR4, URZ, URZ ;  /* 0x0000003f04047290 */ /* 0x000fc8000fffe13f */
[----:B------:R-:W-:Y:S01]  /*0680*/  UIMAD UR8, UR8, UR4, UR13 ;  /* 0x00000004080872a4 */ /* 0x000fe2000f8e020d */
[----:B-1----:R-:W-:Y:S02]  /*0690*/  R2UR UR12, R4 ;  /* 0x00000000040c72ca */ /* 0x002fe400000e0000 */
[----:B------:R-:W-:Y:S01]  /*06a0*/  UMOV UR4, 0x20 ;  /* 0x0000002000047882 */ /* 0x000fe20000000000 */
[----:B------:R-:W1:Y:S02]  /*06b0*/  LDC R4, c[0x0][0x140] ;  /* 0x00005000ff047b82 */ /* 0x000e640000000800 */
[----:B------:R-:W-:Y:S01]  /*06c0*/  ISETP.NE.AND P3, PT, R5, UR8, PT ;  /* 0x0000000805007c0c */ /* 0x000fe2000bf65270 */
[----:B------:R-:W-:-:S04]  /*06d0*/  @!UP0 UIADD3 UR4, -UR4, 0x100000, URZ ;  /* 0x0010000004048890 */ /* 0x000fc8000fffe13f */
[----:B------:R-:W-:Y:S02]  /*06e0*/  @!UP0 USHF.L.U32 UR5, UR4, 0xb, URZ ;  /* 0x0000000b04058899 */ /* 0x000fe4000800063f */
[----:B------:R-:W-:Y:S02]  /*06f0*/  @!UP0 USHF.L.U32 UR4, UR4, 0x1, URZ ;  /* 0x0000000104048899 */ /* 0x000fe4000800063f */
[----:B0-----:R-:W-:Y:S01]  /*0700*/  @!UP0 ULEA UR6, UR7, UR6, 0x18 ;  /* 0x0000000607068291 */ /* 0x001fe2000f8ec03f */
[----:B------:R-:W-:Y:S01]  /*0710*/  VOTEU.ALL UP0, P0 ;  /* 0x00000000003f7886 */ /* 0x000fe20000000000 */
[----:B------:R-:W-:Y:S01]  /*0720*/  LOP3.LUT P0, RZ, R3, 0x7, RZ, 0xc0, !PT ;  /* 0x0000000703ff7812 */ /* 0x000fe2000780c0ff */
[----:B------:R-:W-:-:S03]  /*0730*/  UIADD3 UR12, -UR12, URZ, URZ ;  /* 0x0000003f0c0c7290 */ /* 0x000fc6000fffe13f */
[C---:B------:R-:W-:Y:S02]  /*0740*/  ISETP.LT.U32.AND P0, PT, R155.reuse, 0x2, !P0 ;  /* 0x000000029b00780c */ /* 0x040fe40004701070 */
[----:B------:R-:W-:Y:S01]  /*0750*/  @P3 LEA.HI R0, R155, R155, RZ, 0x1 ;  /* 0x0000009b9b003211 */ /* 0x000fe200078f08ff */
[----:B------:R-:W0:Y:S03]  /*0760*/  FENCE.VIEW.ASYNC.S ;  /* 0x00000000000073c6 */ /* 0x000e260000000000 */
[----:B0-----:R-:W0:Y:S01]  /*0770*/  @!UP0 SYNCS.EXCH.64 URZ, [UR6+0x50], UR4 ;  /* 0x00005004063f85b2 */ /* 0x001e220008000100 */
[----:B------:R-:W-:Y:S02]  /*0780*/  @P3 SHF.R.S32.HI R0, RZ, 0x1, R0 ;  /* 0x00000001ff003819 */ /* 0x000fe40000011400 */
[----:B-1----:R-:W-:Y:S01]  /*0790*/  ISETP.EQ.U32.AND P2, PT, R4, 0x1, PT ;  /* 0x000000010400780c */ /* 0x002fe20003f42070 */
[----:B------:R1:W0:Y:S01]  /*07a0*/  @!UP1 SYNCS.EXCH.64 URZ, [UR6+0x58], UR4 ;  /* 0x00005804063f95b2 */ /* 0x0002220008000100 */
[----:B------:R-:W-:Y:S01]  /*07b0*/  NOP ;  /* 0x0000000000007918 */ /* 0x000fe20000000000 */
[----:B-1----:R-:W-:-:S06]  /*07c0*/  UIMAD UR4, UR11, UR12, UR10 ;  /* 0x0000000c0b0472a4 */ /* 0x002fcc000f8e020a */
[----:B------:R-:W-:Y:S02]  /*07d0*/  @P3 ISETP.NE.AND P4, PT, R0, UR4, PT ;  /* 0x0000000400003c0c */ /* 0x000fe4000bf85270 */
[----:B------:R-:W-:Y:S02]  /*07e0*/  SEL R0, RZ, 0x1, !P0 ;  /* 0x00000001ff007807 */ /* 0x000fe40004000000 */
[----:B------:R-:W-:-:S04]  /*07f0*/  @P3 SEL R19, RZ, 0x1, P4 ;  /* 0x00000001ff133807 */ /* 0x000fc80002000000 */
[----:B------:R-:W-:Y:S01]  /*0800*/  LOP3.LUT R19, R19, R0, RZ, 0xc0, !PT ;  /* 0x0000000013137212 */ /* 0x000fe200078ec0ff */
[----:B------:R-:W-:Y:S06]  /*0810*/  @!P2 BRA `(.L_x_3) ;  /* 0x000000000008a947 */ /* 0x000fec0003800000 */
[----:B0-234-:R-:W-:Y:S01]  /*0820*/  UCGABAR_ARV ;  /* 0x00000000000079c7 */ /* 0x01dfe20008000000 */
[----:B------:R-:W-:Y:S05]  /*0830*/  BRA `(.L_x_4) ;  /* 0x0000000000047947 */ /* 0x000fea0003800000 */
.L_x_3:
[----:B0-234-:R-:W-:Y:S01]  /*0840*/  NOP ;  /* 0x0000000000007918 */ /* 0x01dfe20000000000 */
.L_x_4:
[----:B------:R-:W-:Y:S01]  /*0850*/  ULDC UR4, c[0x0][0x65c] ;  /* 0x0001970000047ab9 */ /* 0x000fe20000000800 */
[----:B------:R-:W-:Y:S01]  /*0860*/  UMOV UR5, URZ ;  /* 0x0000003f00057c82 */ /* 0x000fe20008000000 */
[----:B------:R-:W-:-:S03]  /*0870*/  UISETP.NE.AND UP0, UPT, UR4, 0x1, UPT ;  /* 0x000000010400788c */ /* 0x000fc6000bf05270 */
[----:B------:R-:W-:Y:S01]  /*0880*/  UMOV UR4, UR13 ;  /* 0x0000000d00047c82 */ /* 0x000fe20008000000 */
[----:B------:R-:W-:Y:S02]  /*0890*/  UP2UR UR46, UPR, URZ, 0x1 ;  /* 0x000000013f2e7883 */ /* 0x000fe40008000000 */
[----:B------:R-:W-:Y:S02]  /*08a0*/  PLOP3.LUT P0, PT, PT, PT, UP0, 0x80, 0x0 ;  /* 0x000000000000781c */ /* 0x000fe40003f0f008 */
[----:B------:R-:W-:Y:S02]  /*08b0*/  PLOP3.LUT P3, PT, PT, PT, UP0, 0x80, 0x0 ;  /* 0x000000000000781c */ /* 0x000fe40003f6f008 */
[----:B------:R-:W-:Y:S01]  /*08c0*/  PLOP3.LUT P5, PT, PT, PT, UP0, 0x80, 0x0 ;  /* 0x000000000000781c */ /* 0x000fe20003faf008 */
[----:B------:R-:W-:Y:S01]  /*08d0*/  @UP0 ULDC UR14, c[0x0][0x10] ;  /* 0x00000400000e0ab9 */ /* 0x000fe20000000800 */
[----:B------:R-:W-:Y:S01]  /*08e0*/  @UP0 UMOV UR6, UR10 ;  /* 0x0000000a00060c82 */ /* 0x000fe20008000000 */
[----:B------:R-:W-:Y:S01]  /*08f0*/  @UP0 UMOV UR7, URZ ;  /* 0x0000003f00070c82 */ /* 0x000fe20008000000 */
[----:B------:R-:W-:Y:S01]  /*0900*/  PLOP3.LUT P4, PT, PT, PT, UP0, 0x80, 0x0 ;  /* 0x000000000000781c */ /* 0x000fe20003f8f008 */
[----:B------:R-:W-:-:S03]  /*0910*/  @UP0 UIMAD.WIDE.U32 UR14, UR13, UR14, UR6 ;  /* 0x0000000e0d0e02a5 */ /* 0x000fc6000f8e0006 */
[----:B------:R-:W-:Y:S01]  /*0920*/  @!UP0 ULDC UR7, c[0x0][0xc] ;  /* 0x0000030000078ab9 */ /* 0x000fe20000000800 */
[----:B------:R-:W-:Y:S01]  /*0930*/  @UP0 UMOV UR6, URZ ;  /* 0x0000003f00060c82 */ /* 0x000fe20008000000 */
[----:B------:R-:W-:Y:S01]  /*0940*/  @!UP0 UIMAD.WIDE.U32 UR4, UR10, UR7, UR4 ;  /* 0x000000070a0482a5 */ /* 0x000fe2000f8e0004 */
[----:B------:R-:W-:Y:S01]  /*0950*/  IMAD.U32 R2, RZ, RZ, UR14 ;  /* 0x0000000eff027e24 */ /* 0x000fe2000f8e00ff */
[----:B------:R-:W-:Y:S02]  /*0960*/  @UP0 UIADD3 UR6, UR15, UR6, URZ ;  /* 0x000000060f060290 */ /* 0x000fe4000fffe03f */
[----:B------:R-:W-:Y:S01]  /*0970*/  MOV R3, UR15 ;  /* 0x0000000f00037c02 */ /* 0x000fe20008000f00 */
[----:B------:R-:W-:Y:S01]  /*0980*/  @P0 IMAD.MOV.U32 R7, RZ, RZ, R2 ;  /* 0x000000ffff070224 */ /* 0x000fe200078e0002 */
[----:B------:R-:W-:Y:S01]  /*0990*/  MOV R4, UR4 ;  /* 0x0000000400047c02 */ /* 0x000fe20008000f00 */
[----:B------:R-:W-:Y:S02]  /*09a0*/  IMAD.U32 R5, RZ, RZ, UR5 ;  /* 0x00000005ff057e24 */ /* 0x000fe4000f8e00ff */
[----:B------:R-:W-:-:S02]  /*09b0*/  IMAD.U32 R2, RZ, RZ, UR4 ;  /* 0x00000004ff027e24 */ /* 0x000fc4000f8e00ff */
[----:B------:R-:W-:Y:S02]  /*09c0*/  @P3 IMAD.U32 R6, RZ, RZ, UR6 ;  /* 0x00000006ff063e24 */ /* 0x000fe4000f8e00ff */
[----:B------:R-:W-:Y:S02]  /*09d0*/  @!P5 IMAD.MOV.U32 R6, RZ, RZ, R5 ;  /* 0x000000ffff06d224 */ /* 0x000fe400078e0005 */
[----:B------:R-:W-:Y:S02]  /*09e0*/  @!P4 IMAD.MOV.U32 R7, RZ, RZ, R2 ;  /* 0x000000ffff07c224 */ /* 0x000fe400078e0002 */
[----:B------:R-:W-:Y:S01]  /*09f0*/  IMAD.U32 R3, RZ, RZ, UR5 ;  /* 0x00000005ff037e24 */ /* 0x000fe2000f8e00ff */
[----:B------:R0:W-:Y:S04]  /*0a00*/  STL [R1+0x200], R6 ;  /* 0x0002000601007387 */ /* 0x0001e80000100800 */
[----:B------:R0:W-:Y:S01]  /*0a10*/  STL [R1+0x204], R7 ;  /* 0x0002040701007387 */ /* 0x0001e20000100800 */
[----:B------:R-:W-:Y:S05]  /*0a20*/  @!P2 BRA `(.L_x_5) ;  /* 0x00000000000ca947 */ /* 0x000fea0003800000 */
[----:B------:R-:W-:Y:S01]  /*0a30*/  UCGABAR_WAIT ;  /* 0x0000000000007dc7 */ /* 0x000fe20008000000 */
[----:B------:R-:W-:Y:S01]  /*0a40*/  CCTL.IVALL ;  /* 0x00000000ff00798f */ /* 0x000fe20002000000 */
[----:B------:R-:W-:Y:S05]  /*0a50*/  BRA `(.L_x_6) ;  /* 0x0000000000047947 */ /* 0x000fea0003800000 */
.L_x_5:
[----:B------:R-:W-:Y:S06]  /*0a60*/  BAR.SYNC.DEFER_BLOCKING 0x0 ;  /* 0x0000000000007b1d */ /* 0x000fec0000010000 */
.L_x_6:
[----:B------:R-:W-:Y:S05]  /*0a70*/  @!P1 BRA `(.L_x_7) ;  /* 0x0000012000b89947 */ /* 0x000fea0003800000 */
[----:B------:R-:W-:-:S06]  /*0a80*/  UISETP.GT.U32.AND UP0, UPT, UR16, 0x1, UPT ;  /* 0x000000011000788c */ /* 0x000fcc000bf04070 */
[----:B------:R-:W-:-:S13]  /*0a90*/  PLOP3.LUT P0, PT, PT, PT, UP0, 0x80, 0x0 ;  /* 0x000000000000781c */ /* 0x000fda0003f0f008 */
[----:B------:R-:W-:Y:S05]  /*0aa0*/  @P0 EXIT ;  /* 0x000000000000094d */ /* 0x000fea0003800000 */
[----:B------:R-:W-:Y:S01]  /*0ab0*/  ULDC.64 UR4, c[0x0][0x650] ;  /* 0x0001940000047ab9 */ /* 0x000fe20000000a00 */
[----:B------:R-:W-:Y:S01]  /*0ac0*/  UMOV UR41, 0xffffffff ;  /* 0xffffffff00297882 */ /* 0x000fe20000000000 */
[----:B------:R-:W-:Y:S01]  /*0ad0*/  ISETP.GE.U32.AND P0, PT, R7, UR4, PT ;  /* 0x0000000407007c0c */ /* 0x000fe2000bf06070 */
[----:B------:R-:W-:Y:S01]  /*0ae0*/  UMOV UR42, 0xffffffff ;  /* 0xffffffff002a7882 */ /* 0x000fe20000000000 */
[----:B------:R-:W-:Y:S01]  /*0af0*/  UMOV UR43, 0xffffffff ;  /* 0xffffffff002b7882 */ /* 0x000fe20000000000 */
[----:B------:R-:W-:Y:S02]  /*0b00*/  PRMT R0, RZ, 0x7610, R0 ;  /* 0x00007610ff007816 */ /* 0x000fe40000000000 */
[----:B------:R-:W-:-:S13]  /*0b10*/  ISETP.GE.U32.AND.EX P0, PT, R6, UR5, PT, P0 ;  /* 0x0000000506007c0c */ /* 0x000fda000bf06100 */
[----:B------:R-:W-:Y:S05]  /*0b20*/  @P0 BRA `(.L_x_8) ;  /* 0x0000000400480947 */ /* 0x000fea0003800000 */
[----:B------:R-:W-:Y:S01]  /*0b30*/  ULDC.64 UR16, c[0x0][0x628] ;  /* 0x00018a0000107ab9 */ /* 0x000fe20000000a00 */
[C---:B------:R-:W-:Y:S01]  /*0b40*/  R2UR UR19, R7.reuse ;  /* 0x00000000071372ca */ /* 0x040fe200000e0000 */
[----:B------:R-:W-:Y:S01]  /*0b50*/  ULDC UR18, c[0x0][0x630] ;  /* 0x00018c0000127ab9 */ /* 0x000fe20000000800 */
[----:B------:R-:W-:Y:S02]  /*0b60*/  ISETP.NE.U32.AND P0, PT, RZ, UR16, PT ;  /* 0x00000010ff007c0c */ /* 0x000fe4000bf05070 */
[----:B------:R-:W-:Y:S02]  /*0b70*/  R2UR UR4, R7 ;  /* 0x00000000070472ca */ /* 0x000fe400000e0000 */
[----:B------:R-:W-:Y:S02]  /*0b80*/  ISETP.NE.AND.EX P0, PT, RZ, UR17, PT, P0 ;  /* 0x00000011ff007c0c */ /* 0x000fe4000bf05300 */
[----:B------:R-:W-:-:S11]  /*0b90*/  R2UR UR5, R6 ;  /* 0x00000000060572ca */ /* 0x000fd600000e0000 */
[----:B------:R-:W-:Y:S05]  /*0ba0*/  @!P0 BRA `(.L_x_9) ;  /* 0x0000000000308947 */ /* 0x000fea0003800000 */
[----:B------:R-:W-:Y:S01]  /*0bb0*/  R2UR UR4, R7 ;  /* 0x00000000070472ca */ /* 0x000fe200000e0000 */
[----:B------:R-:W-:Y:S01]  /*0bc0*/  ULDC UR9, c[0x0][0x634] ;  /* 0x00018d0000097ab9 */ /* 0x000fe20000000800 */
[----:B------:R-:W-:-:S11]  /*0bd0*/  R2UR UR13, R6 ;  /* 0x00000000060d72ca */ /* 0x000fd600000e0000 */
[----:B------:R-:W-:-:S04]  /*0be0*/  UIADD3 UR9, UP0, UR4, UR9, URZ ;  /* 0x0000000904097290 */ /* 0x000fc8000ff1e03f */
[----:B------:R-:W-:-:S04]  /*0bf0*/  UIADD3.X UR13, URZ, UR13, URZ, UP0, !UPT ;  /* 0x0000000d3f0d7290 */ /* 0x000fc800087fe43f */
[----:B------:R-:W-:-:S04]  /*0c00*/  UIMAD.WIDE.U32 UR4, UR13, UR16, URZ ;  /* 0x000000100d0472a5 */ /* 0x000fc8000f8e003f */
[----:B------:R-:W-:Y:S02]  /*0c10*/  UIMAD.WIDE.U32 UR6, UP0, UR9, UR17, UR4 ;  /* 0x00000011090672a5 */ /* 0x000fe4000f800004 */
[----:B------:R-:W-:Y:S02]  /*0c20*/  UIMAD.WIDE.U32 UR4, UR9, UR16, URZ ;  /* 0x00000010090472a5 */ /* 0x000fe4000f8e003f */
[----:B------:R-:W-:Y:S02]  /*0c30*/  UIADD3.X UR15, URZ, URZ, URZ, UP0, !UPT ;  /* 0x0000003f3f0f7290 */ /* 0x000fe400087fe43f */
[----:B------:R-:W-:Y:S01]  /*0c40*/  UIADD3 URZ, UP0, UR5, UR6, URZ ;  /* 0x00000006053f7290 */ /* 0x000fe2000ff1e03f */
[----:B------:R-:W-:-:S03]  /*0c50*/  UMOV UR14, UR7 ;  /* 0x00000007000e7c82 */ /* 0x000fc60008000000 */
[----:B------:R-:W-:-:S12]  /*0c60*/  UIMAD.WIDE.U32.X UR4, UR13, UR17, UR14, UP0 ;  /* 0x000000110d0472a5 */ /* 0x000fd800080e040e */
.L_x_9:
[----:B------:R-:W-:Y:S01]  /*0c70*/  USHF.R.U64 UR43, UR4, UR18, UR5 ;  /* 0x00000012042b7299 */ /* 0x000fe20008001205 */
[----:B------:R-:W-:Y:S01]  /*0c80*/  R2UR UR7, R6 ;  /* 0x00000000060772ca */ /* 0x000fe200000e0000 */
[----:B------:R-:W-:Y:S02]  /*0c90*/  USHF.R.U32.HI UR4, URZ, UR18, UR5 ;  /* 0x000000123f047299 */ /* 0x000fe40008011605 */
[----:B------:R-:W-:Y:S01]  /*0ca0*/  UIADD3 UR5, UP0, URZ, -UR43, URZ ;  /* 0x8000002b3f057290 */ /* 0x000fe2000ff1e03f */
[----:B------:R-:W-:Y:S01]  /*0cb0*/  ULDC.64 UR14, c[0x0][0x620] ;  /* 0x00018800000e7ab9 */ /* 0x000fe20000000a00 */
[----:B------:R-:W-:Y:S02]  /*0cc0*/  UMOV UR6, UR19 ;  /* 0x0000001300067c82 */ /* 0x000fe40008000000 */
[----:B------:R-:W-:Y:S01]  /*0cd0*/  UIADD3.X UR4, URZ, ~UR4, URZ, UP0, !UPT ;  /* 0x800000043f047290 */ /* 0x000fe200087fe43f */
[----:B------:R-:W-:Y:S01]  /*0ce0*/  ULDC UR9, c[0x0][0x618] ;  /* 0x0001860000097ab9 */ /* 0x000fe20000000800 */
[----:B------:R-:W-:-:S02]  /*0cf0*/  UIMAD UR12, UR11, UR12, UR10 ;  /* 0x0000000c0b0c72a4 */ /* 0x000fc4000f8e020a */
[----:B------:R-:W-:Y:S02]  /*0d00*/  UIMAD UR4, UR4, UR14, URZ ;  /* 0x0000000e040472a4 */ /* 0x000fe4000f8e023f */
[----:B------:R-:W-:Y:S02]  /*0d10*/  UIMAD.WIDE.U32 UR6, UR5, UR14, UR6 ;  /* 0x0000000e050672a5 */ /* 0x000fe4000f8e0006 */
[----:B------:R-:W-:Y:S01]  /*0d20*/  UIMAD UR4, UR5, UR15, UR4 ;  /* 0x0000000f050472a4 */ /* 0x000fe2000f8e0204 */
[----:B------:R-:W-:Y:S01]  /*0d30*/  ULDC UR10, c[0x0][0x608] ;  /* 0x00018200000a7ab9 */ /* 0x000fe20000000800 */
[----:B------:R-:W-:Y:S02]  /*0d40*/  ULDC UR18, c[0x0][0x658] ;  /* 0x0001960000127ab9 */ /* 0x000fe40000000800 */
[----:B------:R-:W-:Y:S01]  /*0d50*/  UIADD3 UR7, UR7, UR4, URZ ;  /* 0x0000000407077290 */ /* 0x000fe2000fffe03f */
[----:B------:R-:W-:Y:S02]  /*0d60*/  UMOV UR11, 0xffffffff ;  /* 0xffffffff000b7882 */ /* 0x000fe40000000000 */
[----:B------:R-:W-:Y:S01]  /*0d70*/  ULDC.64 UR4, c[0x0][0x640] ;  /* 0x0001900000047ab9 */ /* 0x000fe20000000a00 */
[----:B------:R-:W-:Y:S01]  /*0d80*/  USHF.R.U64 UR16, UR6, UR9, UR7 ;  /* 0x0000000906107299 */ /* 0x000fe20008001207 */
[----:B------:R-:W-:Y:S01]  /*0d90*/  ISETP.NE.U32.AND P0, PT, RZ, UR4, PT ;  /* 0x00000004ff007c0c */ /* 0x000fe2000bf05070 */
[----:B------:R-:W-:-:S02]  /*0da0*/  USHF.R.U32.HI UR7, URZ, UR9, UR7 ;  /* 0x000000093f077299 */ /* 0x000fc40008011607 */
[----:B------:R-:W-:Y:S01]  /*0db0*/  USHF.L.U32 UR6, UR11, UR18, URZ ;  /* 0x000000120b067299 */ /* 0x000fe2000800063f */
[----:B------:R-:W-:Y:S01]  /*0dc0*/  ISETP.NE.AND.EX P0, PT, RZ, UR5, PT, P0 ;  /* 0x00000005ff007c0c */ /* 0x000fe2000bf05300 */
[----:B------:R-:W-:Y:S02]  /*0dd0*/  USHF.R.U64 UR22, UR16, UR10, UR7 ;  /* 0x0000000a10167299 */ /* 0x000fe40008001207 */
[----:B------:R-:W-:Y:S02]  /*0de0*/  USHF.R.U32.HI UR7, URZ, UR10, UR7 ;  /* 0x0000000a3f077299 */ /* 0x000fe40008011607 */
[----:B------:R-:W-:Y:S02]  /*0df0*/  UISETP.NE.AND UP1, UPT, UR46, URZ, UPT ;  /* 0x0000003f2e00728c */ /* 0x000fe4000bf25270 */
[----:B------:R-:W-:Y:S01]  /*0e00*/  USHF.R.U64 UR23, UR22, UR18, UR7 ;  /* 0x0000001216177299 */ /* 0x000fe20008001207 */
[----:B------:R-:W-:Y:S01]  /*0e10*/  ULDC UR17, c[0x0][0x600] ;  /* 0x0001800000117ab9 */ /* 0x000fe20000000800 */
[----:B------:R-:W-:-:S02]  /*0e20*/  ULOP3.LUT UR13, URZ, UR6, URZ, 0x33, !UPT ;  /* 0x000000063f0d7292 */ /* 0x000fc4000f8e333f */
[----:B------:R-:W-:Y:S02]  /*0e30*/  UIADD3 UR15, UR17, -0x1, URZ ;  /* 0xffffffff110f7890 */ /* 0x000fe4000fffe03f */
[----:B------:R-:W-:Y:S02]  /*0e40*/  USEL UR12, UR8, UR12, !UP1 ;  /* 0x0000000c080c7287 */ /* 0x000fe4000c800000 */
[----:B------:R-:W-:Y:S01]  /*0e50*/  USHF.R.U32.HI UR7, URZ, UR18, UR7 ;  /* 0x000000123f077299 */ /* 0x000fe20008011607 */
[----:B------:R-:W-:Y:S01]  /*0e60*/  ULDC UR19, c[0x0][0x648] ;  /* 0x0001920000137ab9 */ /* 0x000fe20000000800 */
[----:B------:R-:W-:Y:S01]  /*0e70*/  ULDC UR20, c[0x0][0x638] ;  /* 0x00018e0000147ab9 */ /* 0x000fe20000000800 */
[----:B------:R-:W-:Y:S01]  /*0e80*/  UMOV UR21, 0x1 ;  /* 0x0000000100157882 */ /* 0x000fe20000000000 */
[----:B------:R-:W-:Y:S01]  /*0e90*/  UMOV UR6, UR23 ;  /* 0x0000001700067c82 */ /* 0x000fe20008000000 */
[----:B------:R-:W-:Y:S07]  /*0ea0*/  @!P0 BRA `(.L_x_10) ;  /* 0x0000000000308947 */ /* 0x000fee0003800000 */
[----:B------:R-:W-:Y:S02]  /*0eb0*/  ULDC UR10, c[0x0][0x64c] ;  /* 0x00019300000a7ab9 */ /* 0x000fe40000000800 */
        /* <DEDUP_REMOVED lines=8> */
[----:B------:R-:W-:-:S07]  /*0f40*/  UIMAD.WIDE.U32.X UR4, UR14, UR5, UR10, UP0 ;  /* 0x000000050e0472a5 */ /* 0x000fce00080e040a */
[----:B------:R-:W-:Y:S01]  /*0f50*/  UMOV UR6, UR4 ;  /* 0x0000000400067c82 */ /* 0x000fe20008000000 */
[----:B------:R-:W-:-:S05]  /*0f60*/  UMOV UR7, UR5 ;  /* 0x0000000500077c82 */ /* 0x000fca0008000000 */
.L_x_10:
[----:B------:R-:W-:Y:S01]  /*0f70*/  USHF.R.U64 UR5, UR6, UR19, UR7 ;  /* 0x0000001306057299 */ /* 0x000fe20008001207 */
[----:B------:R-:W-:Y:S01]  /*0f80*/  IMAD.MOV.U32 R0, RZ, RZ, 0x1 ;  /* 0x00000001ff007424 */ /* 0x000fe200078e00ff */
[----:B------:R-:W-:Y:S02]  /*0f90*/  USHF.L.U32 UR4, UR21, UR18, URZ ;  /* 0x0000001215047299 */ /* 0x000fe4000800063f */
[----:B------:R-:W-:Y:S02]  /*0fa0*/  ULOP3.LUT UR13, UR22, UR13, URZ, 0xc0, !UPT ;  /* 0x0000000d160d7292 */ /* 0x000fe4000f8ec03f */
[----:B------:R-:W-:Y:S02]  /*0fb0*/  UIADD3 UR6, -UR5, URZ, URZ ;  /* 0x0000003f05067290 */ /* 0x000fe4000fffe13f */
[----:B------:R-:W-:Y:S02]  /*0fc0*/  UIMAD UR13, UR4, UR5, UR13 ;  /* 0x00000005040d72a4 */ /* 0x000fe4000f8e020d */
[----:B------:R-:W-:-:S02]  /*0fd0*/  ULOP3.LUT UR15, UR16, UR15, URZ, 0xc0, !UPT ;  /* 0x0000000f100f7292 */ /* 0x000fc4000f8ec03f */
[----:B------:R-:W-:Y:S01]  /*0fe0*/  UIMAD UR4, UR6, UR20, UR23 ;  /* 0x00000014060472a4 */ /* 0x000fe2000f8e0217 */
[----:B------:R-:W-:Y:S01]  /*0ff0*/  ULDC UR5, c[0x0][0x610] ;  /* 0x0001840000057ab9 */ /* 0x000fe20000000800 */
[----:B------:R-:W-:Y:S02]  /*1000*/  UISETP.NE.AND UP0, UPT, UR46, URZ, UPT ;  /* 0x0000003f2e00728c */ /* 0x000fe4000bf05270 */
[----:B------:R-:W-:Y:S02]  /*1010*/  UIMAD UR12, UR13, UR5, UR12 ;  /* 0x000000050d0c72a4 */ /* 0x000fe4000f8e020c */
[----:B------:R-:W-:-:S04]  /*1020*/  UIMAD UR4, UR4, UR17, UR15 ;  /* 0x00000011040472a4 */ /* 0x000fc8000f8e020f */
[----:B------:R-:W-:Y:S02]  /*1030*/  USEL UR42, UR4, UR12, !UP0 ;  /* 0x0000000c042a7287 */ /* 0x000fe4000c000000 */
[----:B------:R-:W-:-:S12]  /*1040*/  USEL UR41, UR12, UR4, !UP0 ;  /* 0x000000040c297287 */ /* 0x000fd8000c000000 */
.L_x_8:
[----:B------:R-:W-:-:S08]  /*1050*/  NOP ;  /* 0x0000000000007918 */ /* 0x000fd00000000000 */
[----:B------:R-:W1:Y:S02]  /*1060*/  USETMAXREG.TRY_ALLOC.CTAPOOL UP0, 0xf0 ;  /* 0x000000f0000079c8 */ /* 0x000e640008000600 */
[----:B-1----:R-:W-:-:S13]  /*1070*/  PLOP3.LUT P0, PT, PT, PT, UP0, 0x80, 0x0 ;  /* 0x000000000000781c */ /* 0x002fda0003f0f008 */
[----:B------:R-:W-:Y:S05]  /*1080*/  @!P0 BRA `(.L_x_8) ;  /* 0xfffffffc00f08947 */ /* 0x000fea000383ffff */
[----:B------:R-:W-:Y:S01]  /*1090*/  ULDC.64 UR4, c[0x0][0x598] ;  /* 0x0001660000047ab9 */ /* 0x000fe20000000a00 */
[----:B------:R-:W-:Y:S01]  /*10a0*/  ULDC.64 UR36, c[0x0][0x208] ;  /* 0x0000820000247ab9 */ /* 0x000fe20000000a00 */
[----:B------:R-:W-:-:S04]  /*10b0*/  ISETP.NE.U32.AND P0, PT, RZ, UR4, PT ;  /* 0x00000004ff007c0c */ /* 0x000fc8000bf05070 */
[----:B------:R-:W-:-:S13]  /*10c0*/  ISETP.NE.AND.EX P0, PT, RZ, UR5, PT, P0 ;  /* 0x00000005ff007c0c */ /* 0x000fda000bf05300 */
[----:B------:R-:W-:Y:S05]  /*10d0*/  @!P0 BRA `(.L_x_11) ;  /* 0x00000000001c8947 */ /* 0x000fea0003800000 */
[----:B------:R-:W1:Y:S02]  /*10e0*/  LDC.64 R2, c[0x0][0x598] ;  /* 0x00016600ff027b82 */ /* 0x000e640000000a00 */
[----:B-1----:R-:W2:Y:S02]  /*10f0*/  LDG.E.64 R2, desc[UR36][R2.64] ;  /* 0x0000002402027981 */ /* 0x002ea4000c1e1b00 */
[----:B--2---:R-:W-:-:S04]  /*1100*/  ISETP.NE.U32.AND P0, PT, R2, RZ, PT ;  /* 0x000000ff0200720c */ /* 0x004fc80003f05070 */
[----:B------:R-:W-:-:S13]  /*1110*/  ISETP.NE.AND.EX P0, PT, R3, RZ, PT, P0 ;  /* 0x000000ff0300720c */ /* 0x000fda0003f05300 */
[----:B------:R-:W-:Y:S05]  /*1120*/  @!P0 BRA `(.L_x_11) ;  /* 0x0000000000088947 */ /* 0x000fea0003800000 */
[----:B------:R1:W5:Y:S01]  /*1130*/  LD.E R17, desc[UR36][R2.64] ;  /* 0x0000002402117980 */ /* 0x000362000c101900 */
[----:B------:R-:W-:Y:S05]  /*1140*/  BRA `(.L_x_12) ;  /* 0x0000000000247947 */ /* 0x000fea0003800000 */
.L_x_11:
[----:B------:R-:W-:Y:S02]  /*1150*/  ULDC.64 UR4, c[0x0][0x588] ;  /* 0x0001620000047ab9 */ /* 0x000fe40000000a00 */
[----:B------:R-:W-:-:S04]  /*1160*/  ISETP.NE.U32.AND P0, PT, RZ, UR4, PT ;  /* 0x00000004ff007c0c */ /* 0x000fc8000bf05070 */
[----:B------:R-:W-:-:S13]  /*1170*/  ISETP.NE.AND.EX P0, PT, RZ, UR5, PT, P0 ;  /* 0x00000005ff007c0c */ /* 0x000fda000bf05300 */
[----:B------:R-:W-:Y:S05]  /*1180*/  @!P0 BRA `(.L_x_13) ;  /* 0x00000000000c8947 */ /* 0x000fea0003800000 */
[----:B------:R-:W1:Y:S02]  /*1190*/  LDC.64 R2, c[0x0][0x588] ;  /* 0x00016200ff027b82 */ /* 0x000e640000000a00 */
[----:B-1----:R2:W5:Y:S01]  /*11a0*/  LDG.E R17, desc[UR36][R2.64] ;  /* 0x0000002402117981 */ /* 0x002562000c1e1900 */
[----:B------:R-:W-:Y:S05]  /*11b0*/  BRA `(.L_x_12) ;  /* 0x0000000000087947 */ /* 0x000fea0003800000 */
.L_x_13:
[----:B------:R-:W-:Y:S02]  /*11c0*/  ULDC UR4, c[0x0][0x580] ;  /* 0x0001600000047ab9 */ /* 0x000fe40000000800 */
[----:B------:R-:W-:-:S07]  /*11d0*/  MOV R17, UR4 ;  /* 0x0000000400117c02 */ /* 0x000fce0008000f00 */
.L_x_12:
[----:B------:R-:W-:Y:S02]  /*11e0*/  ULDC.64 UR4, c[0x0][0x5a0] ;  /* 0x0001680000047ab9 */ /* 0x000fe40000000a00 */
[----:B------:R-:W-:-:S04]  /*11f0*/  ISETP.NE.U32.AND P0, PT, RZ, UR4, PT ;  /* 0x00000004ff007c0c */ /* 0x000fc8000bf05070 */
[----:B------:R-:W-:-:S13]  /*1200*/  ISETP.NE.AND.EX P0, PT, RZ, UR5, PT, P0 ;  /* 0x00000005ff007c0c */ /* 0x000fda000bf05300 */
[----:B------:R-:W-:Y:S05]  /*1210*/  @!P0 BRA `(.L_x_14) ;  /* 0x00000000001c8947 */ /* 0x000fea0003800000 */
[----:B-12---:R-:W1:Y:S02]  /*1220*/  LDC.64 R2, c[0x0][0x5a0] ;  /* 0x00016800ff027b82 */ /* 0x006e640000000a00 */
[----:B-1----:R-:W2:Y:S02]  /*1230*/  LDG.E.64 R2, desc[UR36][R2.64] ;  /* 0x0000002402027981 */ /* 0x002ea4000c1e1b00 */
[----:B--2---:R-:W-:-:S04]  /*1240*/  ISETP.NE.U32.AND P0, PT, R2, RZ, PT ;  /* 0x000000ff0200720c */ /* 0x004fc80003f05070 */
[----:B------:R-:W-:-:S13]  /*1250*/  ISETP.NE.AND.EX P0, PT, R3, RZ, PT, P0 ;  /* 0x000000ff0300720c */ /* 0x000fda0003f05300 */
[----:B------:R-:W-:Y:S05]  /*1260*/  @!P0 BRA `(.L_x_14) ;  /* 0x0000000000088947 */ /* 0x000fea0003800000 */
[----:B------:R1:W5:Y:S01]  /*1270*/  LD.E R18, desc[UR36][R2.64] ;  /* 0x0000002402127980 */ /* 0x000362000c101900 */
[----:B------:R-:W-:Y:S05]  /*1280*/  BRA `(.L_x_15) ;  /* 0x0000000000247947 */ /* 0x000fea0003800000 */
.L_x_14:
[----:B------:R-:W-:Y:S02]  /*1290*/  ULDC.64 UR4, c[0x0][0x590] ;  /* 0x0001640000047ab9 */ /* 0x000fe40000000a00 */
[----:B------:R-:W-:-:S04]  /*12a0*/  ISETP.NE.U32.AND P0, PT, RZ, UR4, PT ;  /* 0x00000004ff007c0c */ /* 0x000fc8000bf05070 */
[----:B------:R-:W-:-:S13]  /*12b0*/  ISETP.NE.AND.EX P0, PT, RZ, UR5, PT, P0 ;  /* 0x00000005ff007c0c */ /* 0x000fda000bf05300 */
[----:B------:R-:W-:Y:S05]  /*12c0*/  @!P0 BRA `(.L_x_16) ;  /* 0x00000000000c8947 */ /* 0x000fea0003800000 */
[----:B-12---:R-:W1:Y:S02]  /*12d0*/  LDC.64 R2, c[0x0][0x590] ;  /* 0x00016400ff027b82 */ /* 0x006e640000000a00 */
[----:B-1----:R2:W5:Y:S01]  /*12e0*/  LDG.E R18, desc[UR36][R2.64] ;  /* 0x0000002402127981 */ /* 0x002562000c1e1900 */
[----:B------:R-:W-:Y:S05]  /*12f0*/  BRA `(.L_x_15) ;  /* 0x0000000000087947 */ /* 0x000fea0003800000 */
.L_x_16:
[----:B------:R-:W-:Y:S02]  /*1300*/  ULDC UR4, c[0x0][0x584] ;  /* 0x0001610000047ab9 */ /* 0x000fe40000000800 */
[----:B------:R-:W-:-:S07]  /*1310*/  IMAD.U32 R18, RZ, RZ, UR4 ;  /* 0x00000004ff127e24 */ /* 0x000fce000f8e00ff */
.L_x_15:
[----:B------:R-:W-:-:S13]  /*1320*/  LOP3.LUT P0, RZ, R0, 0xff, RZ, 0xc0, !PT ;  /* 0x000000ff00ff7812 */ /* 0x000fda000780c0ff */
[----:B------:R-:W-:Y:S05]  /*1330*/  @!P0 EXIT ;  /* 0x000000000000894d */ /* 0x000fea0003800000 */
[----:B------:R-:W-:Y:S01]  /*1340*/  ULDC UR4, c[0x0][0x28c] ;  /* 0x0000a30000047ab9 */ /* 0x000fe20000000800 */
[----:B------:R-:W-:Y:S01]  /*1350*/  UMOV UR38, URZ ;  /* 0x0000003f00267c82 */ /* 0x000fe20008000000 */
[----:B------:R-:W-:Y:S01]  /*1360*/  UIADD3 UR4, UR4, 0x3f, URZ ;  /* 0x0000003f04047890 */ /* 0x000fe2000fffe03f */
[----:B------:R-:W-:-:S03]  /*1370*/  UMOV UR39, URZ ;  /* 0x0000003f00277c82 */ /* 0x000fc60008000000 */
[----:B------:R-:W-:-:S04]  /*1380*/  USHF.R.S32.HI UR5, URZ, 0x1f, UR4 ;  /* 0x0000001f3f057899 */ /* 0x000fc80008011404 */
[----:B------:R-:W-:-:S04]  /*1390*/  ULEA.HI UR5, UR5, UR4, URZ, 0x6 ;  /* 0x0000000405057291 */ /* 0x000fc8000f8f303f */
[----:B------:R-:W-:-:S12]  /*13a0*/  USHF.R.S32.HI UR44, URZ, 0x6, UR5 ;  /* 0x000000063f2c7899 */ /* 0x000fd80008011405 */
.L_x_550:
[----:B------:R-:W3:Y:S01]  /*13b0*/  S2R R0, SR_TID.X ;  /* 0x0000000000007919 */ /* 0x000ee20000002100 */
[----:B----4-:R-:W4:Y:S01]  /*13c0*/  S2UR UR7, SR_CgaCtaId ;  /* 0x00000000000779c3 */ /* 0x010f220000008800 */
[----:B------:R-:W-:Y:S02]  /*13d0*/  UMOV UR6, 0x400 ;  /* 0x0000040000067882 */ /* 0x000fe40000000000 */
[----:B----4-:R-:W-:Y:S01]  /*13e0*/  ULEA UR6, UR7, UR6, 0x18 ;  /* 0x0000000607067291 */ /* 0x010fe2000f8ec03f */
[----:B---3--:R-:W-:-:S04]  /*13f0*/  LOP3.LUT R0, R0, 0x80, RZ, 0xc0, !PT ;  /* 0x0000008000007812 */ /* 0x008fc800078ec0ff */
[----:B------:R-:W-:-:S06]  /*1400*/  SHF.R.U32.HI R0, RZ, 0x7, R0 ;  /* 0x00000007ff007819 */ /* 0x000fcc0000011600 */
[----:B------:R-:W3:Y:S02]  /*1410*/  SHFL.IDX PT, R0, R0, RZ, 0x1f ;  /* 0x00001fff00007589 */ /* 0x000ee400000e0000 */
[----:B---3--:R-:W-:-:S13]  /*1420*/  R2UR UR4, R0 ;  /* 0x00000000000472ca */ /* 0x008fda00000e0000 */
[----:B------:R-:W-:-:S04]  /*1430*/  ULEA.HI UR5, UR4, UR4, URZ, 0x1 ;  /* 0x0000000404057291 */ /* 0x000fc8000f8f083f */
[----:B------:R-:W-:-:S04]  /*1440*/  ULOP3.LUT UR5, UR5, 0xffffe, URZ, 0xc0, !UPT ;  /* 0x000ffffe05057892 */ /* 0x000fc8000f8ec03f */
[----:B------:R-:W-:-:S03]  /*1450*/  UIADD3 UR5, UR4, -UR5, URZ ;  /* 0x8000000504057290 */ /* 0x000fc6000fffe03f */
[----:B------:R-:W-:Y:S01]  /*1460*/  ULDC UR4, c[0x0][0x28c] ;  /* 0x0000a30000047ab9 */ /* 0x000fe20000000800 */
[----:B------:R-:W-:Y:S01]  /*1470*/  ULEA UR5, UR5, UR6, 0xc ;  /* 0x0000000605057291 */ /* 0x000fe2000f8e603f */
[----:B------:R-:W-:-:S03]  /*1480*/  ISETP.LT.AND P0, PT, RZ, UR4, PT ;  /* 0x00000004ff007c0c */ /* 0x000fc6000bf01270 */
[----:B------:R-:W-:-:S04]  /*1490*/  UIADD3 UR5, UR5, 0x100, URZ ;  /* 0x0000010005057890 */ /* 0x000fc8000fffe03f */
[----:B------:R-:W-:-:S04]  /*14a0*/  USHF.R.U32.HI UR5, URZ, 0x4, UR5 ;  /* 0x000000043f057899 */ /* 0x000fc80008011605 */
[----:B------:R-:W-:-:S04]  /*14b0*/  ULOP3.LUT UR5, UR5, 0x3fff, URZ, 0xc0, !UPT ;  /* 0x00003fff05057892 */ /* 0x000fc8000f8ec03f */
[----:B------:R-:W-:Y:S01]  /*14c0*/  ULOP3.LUT UR45, UR5, 0x10000, URZ, 0xfc, !UPT ;  /* 0x00010000052d7892 */ /* 0x000fe2000f8efc3f */
[----:B0----5:R-:W-:Y:S11]  /*14d0*/  @P0 BRA `(.L_x_17) ;  /* 0x0000000000400947 */ /* 0x021ff60003800000 */
[----:B------:R-:W-:Y:S01]  /*14e0*/  MOV R0, 0x0 ;  /* 0x0000000000007802 */ /* 0x000fe20000000f00 */
[----:B------:R-:W-:Y:S01]  /*14f0*/  ULDC.64 UR4, c[0x4][0x68] ;  /* 0x01001a0000047ab9 */ /* 0x000fe20000000a00 */
[----:B------:R-:W-:Y:S01]  /*1500*/  ULDC.64 UR6, c[0x4][0x8] ;  /* 0x0100020000067ab9 */ /* 0x000fe20000000a00 */
[----:B------:R-:W-:Y:S01]  /*1510*/  IMAD.U32 R4, RZ, RZ, UR4 ;  /* 0x00000004ff047e24 */ /* 0x000fe2000f8e00ff */
[----:B-12---:R1:W2:Y:S01]  /*1520*/  LDC.64 R2, c[0x4][R0] ;  /* 0x0100000000027b82 */ /* 0x0062a20000000a00 */
[----:B------:R-:W-:Y:S01]  /*1530*/  IMAD.U32 R5, RZ, RZ, UR5 ;  /* 0x00000005ff057e24 */ /* 0x000fe2000f8e00ff */
[----:B------:R-:W-:Y:S01]  /*1540*/  ULDC.64 UR4, c[0x4][0x70] ;  /* 0x01001c0000047ab9 */ /* 0x000fe20000000a00 */
[----:B------:R-:W-:Y:S01]  /*1550*/  IMAD.U32 R10, RZ, RZ, UR6 ;  /* 0x00000006ff0a7e24 */ /* 0x000fe2000f8e00ff */
[----:B0-----:R-:W-:Y:S01]  /*1560*/  MOV R7, UR5 ;  /* 0x0000000500077c02 */ /* 0x001fe20008000f00 */
[----:B------:R-:W-:Y:S01]  /*1570*/  IMAD.U32 R6, RZ, RZ, UR4 ;  /* 0x00000004ff067e24 */ /* 0x000fe2000f8e00ff */
[----:B------:R-:W-:Y:S01]  /*1580*/  MOV R13, RZ ;  /* 0x000000ff000d7202 */ /* 0x000fe20000000f00 */
[----:B------:R-:W-:-:S02]  /*1590*/  IMAD.U32 R11, RZ, RZ, UR7 ;  /* 0x00000007ff0b7e24 */ /* 0x000fc4000f8e00ff */
[----:B------:R-:W-:Y:S02]  /*15a0*/  IMAD.MOV.U32 R8, RZ, RZ, 0x1e1 ;  /* 0x000001e1ff087424 */ /* 0x000fe400078e00ff */
[----:B-1----:R-:W-:-:S07]  /*15b0*/  IMAD.MOV.U32 R12, RZ, RZ, 0x1 ;  /* 0x00000001ff0c7424 */ /* 0x002fce00078e00ff */
[----:B------:R-:W-:-:S07]  /*15c0*/  LEPC R20, `(.L_x_17) ;  /* 0x000000001014794e */ /* 0x000fce0000000000 */
[----:B--2--5:R-:W-:Y:S05]  /*15d0*/  CALL.ABS.NOINC R2 ;  /* 0x0000000002007343 */ /* 0x024fea0003c00000 */
.L_x_17:
[----:B------:R-:W-:-:S06]  /*15e0*/  ULOP3.LUT UR4, UR40, 0x1, URZ, 0xfc, !UPT ;  /* 0x0000000128047892 */ /* 0x000fcc000f8efc3f */
[----:B------:R-:W-:-:S05]  /*15f0*/  IMAD.U32 R0, RZ, RZ, UR4 ;  /* 0x00000004ff007e24 */ /* 0x000fca000f8e00ff */
[----:B------:R-:W-:-:S13]  /*1600*/  ISETP.NE.AND P0, PT, R0, 0x3, PT ;  /* 0x000000030000780c */ /* 0x000fda0003f05270 */
[----:B------:R-:W-:Y:S05]  /*1610*/  @!P0 BRA `(.L_x_18) ;  /* 0x0000000000048947 */ /* 0x000fea0003800000 */
[----:B------:R-:W-:Y:S01]  /*1620*/  BPT.TRAP 0x1 ;  /* 0x000000040000795c */ /* 0x000fe20000300000 */
.L_x_18:
[----:B------:R-:W3:Y:S01]  /*1630*/  S2UR UR5, SR_CgaCtaId ;  /* 0x00000000000579c3 */ /* 0x000ee20000008800 */
[----:B------:R-:W-:Y:S01]  /*1640*/  UMOV UR4, 0x400 ;  /* 0x0000040000047882 */ /* 0x000fe20000000000 */
[----:B-12---:R-:W-:Y:S02]  /*1650*/  IMAD.U32 R3, RZ, RZ, UR39 ;  /* 0x00000027ff037e24 */ /* 0x006fe4000f8e00ff */
[----:B------:R-:W-:-:S05]  /*1660*/  IMAD.U32 R2, RZ, RZ, UR38 ;  /* 0x00000026ff027e24 */ /* 0x000fca000f8e00ff */
[----:B------:R-:W-:Y:S01]  /*1670*/  SHF.L.U32 R2, R2, 0x1f, RZ ;  /* 0x0000001f02027819 */ /* 0x000fe200000006ff */
[----:B---3--:R-:W-:-:S06]  /*1680*/  ULEA UR4, UR5, UR4, 0x18 ;  /* 0x0000000405047291 */ /* 0x008fcc000f8ec03f */
[----:B------:R-:W-:-:S05]  /*1690*/  IMAD.U32 R0, RZ, RZ, UR4 ;  /* 0x00000004ff007e24 */ /* 0x000fca000f8e00ff */
[----:B------:R-:W-:-:S04]  /*16a0*/  LEA R3, R3, R0, 0x3 ;  /* 0x0000000003037211 */ /* 0x000fc800078e18ff */
[----:B------:R1:W2:Y:S01]  /*16b0*/  SYNCS.PHASECHK.TRANS64.TRYWAIT P1, [R3+URZ], R2 ;  /* 0x00000002030075a7 */ /* 0x0002a2000802017f */
[----:B------:R-:W-:Y:S05]  /*16c0*/  @!P0 BRA `(.L_x_19) ;  /* 0x0000000000048947 */ /* 0x000fea0003800000 */
[----:B------:R-:W-:Y:S01]  /*16d0*/  BPT.TRAP 0x1 ;  /* 0x000000040000795c */ /* 0x000fe20000300000 */
.L_x_19:
[----:B--2---:R-:W-:Y:S05]  /*16e0*/  @P1 BRA `(.L_x_20) ;  /* 0x0000000000081947 */ /* 0x004fea0003800000 */
[----:B------:R-:W2:Y:S02]  /*16f0*/  SYNCS.PHASECHK.TRANS64.TRYWAIT P1, [R3+URZ], R2 ;  /* 0x00000002030075a7 */ /* 0x000ea4000802017f */
[----:B--2---:R-:W-:Y:S05]  /*1700*/  @!P1 BRA `(.L_x_21) ;  /* 0x0000012c006c9947 */ /* 0x004fea0003800000 */
.L_x_20:
[----:B------:R-:W-:-:S04]  /*1710*/  UISETP.LT.AND UP0, UPT, UR44, 0x1, UPT ;  /* 0x000000012c00788c */ /* 0x000fc8000bf01270 */
[----:B------:R-:W-:-:S06]  /*1720*/  USEL UR4, UR44, 0x1, UP0 ;  /* 0x000000012c047887 */ /* 0x000fcc0008000000 */
[----:B-12---:R-:W-:Y:S01]  /*1730*/  IMAD.U32 R3, RZ, RZ, UR4 ;  /* 0x00000004ff037e24 */ /* 0x006fe2000f8e00ff */
[----:B------:R-:W-:Y:S05]  /*1740*/  WARPSYNC.ALL ;  /* 0x0000000000007948 */ /* 0x000fea0003800000 */
[----:B------:R-:W-:-:S04]  /*1750*/  IADD3 R3, -R3, UR44, RZ ;  /* 0x0000002c03037c10 */ /* 0x000fc8000fffe1ff */
[----:B------:R-:W-:Y:S02]  /*1760*/  ISETP.GE.AND P1, PT, R3, 0x1, PT ;  /* 0x000000010300780c */ /* 0x000fe40003f26270 */
[----:B------:R-:W-:Y:S01]  /*1770*/  R2UR UR4, R0 ;  /* 0x00000000000472ca */ /* 0x000fe200000e0000 */
[----:B------:R-:W-:Y:S01]  /*1780*/  ULEA UR9, UR39, UR45, 0xa ;  /* 0x0000002d27097291 */ /* 0x000fe2000f8e503f */
[----:B------:R-:W-:Y:S01]  /*1790*/  WARPGROUP.ARRIVE ;  /* 0x00000000000079c5 */ /* 0x000fe20000000000 */
[----:B------:R-:W-:Y:S01]  /*17a0*/  UMOV UR5, 0x80000020 ;  /* 0x8000002000057882 */ /* 0x000fe20000000000 */
[----:B------:R-:W-:-:S09]  /*17b0*/  UMOV UR7, 0x80000020 ;  /* 0x8000002000077882 */ /* 0x000fd20000000000 */
[----:B------:R-:W-:-:S04]  /*17c0*/  UIADD3 UR4, UR4, 0x10100, URZ ;  /* 0x0001010004047890 */ /* 0x000fc8000fffe03f */
[----:B------:R-:W-:-:S04]  /*17d0*/  USHF.R.U32.HI UR4, URZ, 0x4, UR4 ;  /* 0x000000043f047899 */ /* 0x000fc80008011604 */
[----:B------:R-:W-:-:S04]  /*17e0*/  ULOP3.LUT UR4, UR4, 0x3fff, URZ, 0xc0, !UPT ;  /* 0x00003fff04047892 */ /* 0x000fc8000f8ec03f */
[----:B------:R-:W-:-:S03]  /*17f0*/  ULOP3.LUT UR8, UR4, 0x10000, URZ, 0xfc, !UPT ;  /* 0x0001000004087892 */ /* 0x000fc6000f8efc3f */
[----:B------:R-:W-:Y:S01]  /*1800*/  UMOV UR4, UR9 ;  /* 0x0000000900047c82 */ /* 0x000fe20008000000 */
[----:B------:R-:W-:-:S07]  /*1810*/  ULEA UR10, UR39, UR8, 0xa ;  /* 0x00000008270a7291 */ /* 0x000fce000f8e503f */
[----:B------:R-:W-:Y:S02]  /*1820*/  UMOV UR6, UR10 ;  /* 0x0000000a00067c82 */ /* 0x000fe40008000000 */
[----:B------:R-:W-:Y:S01]  /*1830*/  IGMMA.64x256x32.S8.S8 R24, gdesc[UR4], RZ, !UPT, gsb0 ;  /* 0x06600000041879f1 */ /* 0x000fe2000c0410ff */
[----:B------:R-:W-:Y:S01]  /*1840*/  UIADD3 UR4, UR9, 0x200, URZ ;  /* 0x0000020009047890 */ /* 0x000fe2000fffe03f */
[----:B------:R-:W-:Y:S01]  /*1850*/  UMOV UR5, 0x80000020 ;  /* 0x8000002000057882 */ /* 0x000fe20000000000 */
[----:B------:R-:W-:Y:S02]  /*1860*/  WARPGROUP.DEPBAR.LE gsb0, 0x0 ;  /* 0x00008000000079c5 */ /* 0x000fe40000010000 */
[----:B------:R-:W-:Y:S01]  /*1870*/  STL.64 [R1], R24 ;  /* 0x0000001801007387 */ /* 0x000fe20000100a00 */
[----:B------:R-:W-:Y:S01]  /*1880*/  IMAD.MOV.U32 R235, RZ, RZ, R52 ;  /* 0x000000ffffeb7224 */ /* 0x000fe200078e0034 */
[----:B------:R-:W-:Y:S01]  /*1890*/  MOV R232, R55 ;  /* 0x0000003700e87202 */ /* 0x000fe20000000f00 */
[----:B------:R-:W-:Y:S01]  /*18a0*/  IMAD.MOV.U32 R234, RZ, RZ, R53 ;  /* 0x000000ffffea7224 */ /* 0x000fe200078e0035 */
[----:B------:R-:W-:Y:S01]  /*18b0*/  STL.64 [R1+0x8], R26 ;  /* 0x0000081a01007387 */ /* 0x000fe20000100a00 */
        /* <DEDUP_REMOVED lines=61> */
[----:B------:R1:W-:Y:S01]  /*1c90*/  STL.64 [R1+0x68], R50 ;  /* 0x0000683201007387 */ /* 0x0003e20000100a00 */
[----:B------:R-:W-:-:S02]  /*1ca0*/  IMAD.MOV.U32 R177, RZ, RZ, R93 ;  /* 0x000000ffffb17224 */ /* 0x000fc400078e005d */
[----:B------:R-:W-:Y:S01]  /*1cb0*/  IMAD.MOV.U32 R178, RZ, RZ, R94 ;  /* 0x000000ffffb27224 */ /* 0x000fe200078e005e */
[----:B------:R-:W-:Y:S01]  /*1cc0*/  STL [R1+0x2b8], R155 ;  /* 0x0002b89b01007387 */ /* 0x000fe20000100800 */
[----:B------:R-:W-:Y:S02]  /*1cd0*/  IMAD.MOV.U32 R180, RZ, RZ, R96 ;  /* 0x000000ffffb47224 */ /* 0x000fe400078e0060 */
[----:B------:R-:W-:Y:S02]  /*1ce0*/  IMAD.MOV.U32 R181, RZ, RZ, R97 ;  /* 0x000000ffffb57224 */ /* 0x000fe400078e0061 */
[----:B------:R-:W-:Y:S02]  /*1cf0*/  IMAD.MOV.U32 R182, RZ, RZ, R98 ;  /* 0x000000ffffb67224 */ /* 0x000fe400078e0062 */
[----:B------:R-:W-:Y:S02]  /*1d00*/  IMAD.MOV.U32 R183, RZ, RZ, R99 ;  /* 0x000000ffffb77224 */ /* 0x000fe400078e0063 */
[----:B------:R-:W-:-:S02]  /*1d10*/  IMAD.MOV.U32 R185, RZ, RZ, R101 ;  /* 0x000000ffffb97224 */ /* 0x000fc400078e0065 */
[----:B------:R-:W-:Y:S02]  /*1d20*/  IMAD.MOV.U32 R186, RZ, RZ, R102 ;  /* 0x000000ffffba7224 */ /* 0x000fe400078e0066 */
        /* <DEDUP_REMOVED lines=35> */
[----:B0-----:R-:W-:Y:S02]  /*1f60*/  IMAD.MOV.U32 R7, RZ, RZ, R147 ;  /* 0x000000ffff077224 */ /* 0x001fe400078e0093 */
[----:B------:R-:W-:Y:S02]  /*1f70*/  IMAD.MOV.U32 R6, RZ, RZ, R148 ;  /* 0x000000ffff067224 */ /* 0x000fe400078e0094 */
[----:B------:R-:W-:Y:S02]  /*1f80*/  IMAD.MOV.U32 R5, RZ, RZ, R149 ;  /* 0x000000ffff057224 */ /* 0x000fe400078e0095 */
[----:B------:R-:W-:Y:S02]  /*1f90*/  IMAD.MOV.U32 R2, RZ, RZ, R151 ;  /* 0x000000ffff027224 */ /* 0x000fe400078e0097 */
[----:B-1----:R-:W-:-:S06]  /*1fa0*/  WARPGROUP.ARRIVE ;  /* 0x00000000000079c5 */ /* 0x002fcc0000000000 */
[----:B------:R-:W-:Y:S03]  /*1fb0*/  IGMMA.64x256x32.S8.S8 R24, gdesc[UR4], RZ, !UPT, gsb0 ;  /* 0x06600000041879f1 */ /* 0x000fe6000c0410ff */
[----:B------:R-:W-:Y:S02]  /*1fc0*/  WARPGROUP.DEPBAR.LE gsb0, 0x0 ;  /* 0x00008000000079c5 */ /* 0x000fe40000010000 */
[----:B------:R-:W-:Y:S04]  /*1fd0*/  STL.64 [R1+0x2b0], R150 ;  /* 0x0002b09601007387 */ /* 0x000fe80000100a00 */
        /* <DEDUP_REMOVED lines=20> */
[----:B------:R0:W-:Y:S04]  /*2120*/  STL.64 [R1+0x208], R108 ;  /* 0x0002086c01007387 */ /* 0x0001e80000100a00 */
[----:B0-----:R-:W2:Y:S04]  /*2130*/  LDL.LU R108, [R1] ;  /* 0x00000000016c7983 */ /* 0x001ea80000300800 */
[----:B------:R-:W2:Y:S04]  /*2140*/  LDL.LU R109, [R1+0x4] ;  /* 0x00000400016d7983 */ /* 0x000ea80000300800 */
        /* <DEDUP_REMOVED lines=25> */
[----:B------:R-:W2:Y:S01]  /*22e0*/  LDL.LU R135, [R1+0x6c] ;  /* 0x00006c0001877983 */ /* 0x000ea20000300800 */
        /* <DEDUP_REMOVED lines=11> */
[----:B------:R-:W-:Y:S01]  /*23a0*/  UIADD3 UR4, UR9, 0x2, URZ ;  /* 0x0000000209047890 */ /* 0x000fe2000fffe03f */
[----:B------:R-:W-:Y:S01]  /*23b0*/  IMAD.MOV.U32 R143, RZ, RZ, R228 ;  /* 0x000000ffff8f7224 */ /* 0x000fe200078e00e4 */
[----:B------:R-:W-:Y:S01]  /*23c0*/  UIADD3 UR6, UR10, 0x2, URZ ;  /* 0x000000020a067890 */ /* 0x000fe2000fffe03f */
[----:B------:R-:W-:Y:S01]  /*23d0*/  IMAD.MOV.U32 R145, RZ, RZ, R226 ;  /* 0x000000ffff917224 */ /* 0x000fe200078e00e2 */
[----:B------:R-:W-:Y:S01]  /*23e0*/  UMOV UR5, 0x80000020 ;  /* 0x8000002000057882 */ /* 0x000fe20000000000 */
[----:B------:R-:W-:Y:S01]  /*23f0*/  IMAD.MOV.U32 R146, RZ, RZ, R225 ;  /* 0x000000ffff927224 */ /* 0x000fe200078e00e1 */
[----:B------:R-:W-:Y:S01]  /*2400*/  MOV R225, R13 ;  /* 0x0000000d00e17202 */ /* 0x000fe20000000f00 */
[----:B------:R-:W-:Y:S01]  /*2410*/  IMAD.MOV.U32 R147, RZ, RZ, R224 ;  /* 0x000000ffff937224 */ /* 0x000fe200078e00e0 */
[----:B------:R-:W-:Y:S01]  /*2420*/  UMOV UR7, 0x80000020 ;  /* 0x8000002000077882 */ /* 0x000fe20000000000 */
[----:B------:R-:W-:-:S02]  /*2430*/  IMAD.MOV.U32 R148, RZ, RZ, R223 ;  /* 0x000000ffff947224 */ /* 0x000fc400078e00df */
[----:B------:R-:W-:Y:S02]  /*2440*/  IMAD.MOV.U32 R150, RZ, RZ, R221 ;  /* 0x000000ffff967224 */ /* 0x000fe400078e00dd */
[----:B------:R-:W-:Y:S01]  /*2450*/  IMAD.MOV.U32 R151, RZ, RZ, R220 ;  /* 0x000000ffff977224 */ /* 0x000fe200078e00dc */
[----:B------:R-:W-:Y:S01]  /*2460*/  MOV R220, R22 ;  /* 0x0000001600dc7202 */ /* 0x000fe20000000f00 */
        /* <DEDUP_REMOVED lines=13> */
[----:B------:R-:W-:-:S06]  /*2540*/  IMAD.MOV.U32 R234, RZ, RZ, R4 ;  /* 0x000000ffffea7224 */ /* 0x000fcc00078e0004 */
[----:B--2---:R-:W-:-:S06]  /*2550*/  WARPGROUP.ARRIVE ;  /* 0x00000000000079c5 */ /* 0x004fcc0000000000 */
[----:B------:R-:W-:Y:S03]  /*2560*/  IGMMA.64x256x32.S8.S8 R108, gdesc[UR4], R108, gsb0 ;  /* 0x06600000046c79f1 */ /* 0x000fe6000804106c */
[----:B------:R-:W-:Y:S02]  /*2570*/  WARPGROUP.DEPBAR.LE gsb0, 0x0 ;  /* 0x00008000000079c5 */ /* 0x000fe40000010000 */
[----:B------:R-:W-:Y:S04]  /*2580*/  STL.64 [R1], R108 ;  /* 0x0000006c01007387 */ /* 0x000fe80000100a00 */
        /* <DEDUP_REMOVED lines=63> */
[----:B0-----:R1:W5:Y:S04]  /*2980*/  LDL.LU R155, [R1+0x2b8] ;  /* 0x0002b800019b7983 */ /* 0x0013680000300800 */
[----:B------:R-:W2:Y:S04]  /*2990*/  LDL.LU.64 R150, [R1+0x2b0] ;  /* 0x0002b00001967983 */ /* 0x000ea80000300a00 */
        /* <DEDUP_REMOVED lines=20> */
[----:B------:R-:W2:Y:S01]  /*2ae0*/  LDL.LU.64 R108, [R1+0x208] ;  /* 0x00020800016c7983 */ /* 0x000ea20000300a00 */
[----:B------:R-:W-:Y:S01]  /*2af0*/  UIADD3 UR4, UR9, 0x202, URZ ;  /* 0x0000020209047890 */ /* 0x000fe2000fffe03f */
[----:B------:R-:W-:Y:S01]  /*2b00*/  UMOV UR5, 0x80000020 ;  /* 0x8000002000057882 */ /* 0x000fe20000000000 */
[----:B--2---:R-:W-:-:S07]  /*2b10*/  WARPGROUP.ARRIVE ;  /* 0x00000000000079c5 */ /* 0x004fce0000000000 */
[----:B------:R-:W-:Y:S03]  /*2b20*/  IGMMA.64x256x32.S8.S8 R24, gdesc[UR4], R24, gsb0 ;  /* 0x06600000041879f1 */ /* 0x000fe60008041018 */
[----:B------:R-:W-:Y:S02]  /*2b30*/  WARPGROUP.DEPBAR.LE gsb0, 0x0 ;  /* 0x00008000000079c5 */ /* 0x000fe40000010000 */
[----:B-1----:R-:W-:Y:S05]  /*2b40*/  @!P1 BRA `(.L_x_22) ;  /* 0x0000002000909947 */ /* 0x002fea0003800000 */
[----:B------:R-:W-:Y:S02]  /*2b50*/  UIADD3 UR4, UR39, 0x1, URZ ;  /* 0x0000000127047890 */ /* 0x000fe4000fffe03f */
[----:B------:R-:W-:Y:S02]  /*2b60*/  UMOV UR10, UR39 ;  /* 0x00000027000a7c82 */ /* 0x000fe40008000000 */
[----:B------:R-:W-:-:S04]  /*2b70*/  UISETP.NE.AND UP0, UPT, UR4, 0x4, UPT ;  /* 0x000000040400788c */ /* 0x000fc8000bf05270 */
[----:B------:R-:W-:Y:S02]  /*2b80*/  USEL UR5, URZ, 0x1, UP0 ;  /* 0x000000013f057887 */ /* 0x000fe40008000000 */
[----:B------:R-:W-:Y:S02]  /*2b90*/  USEL UR9, UR4, URZ, UP0 ;  /* 0x0000003f04097287 */ /* 0x000fe40008000000 */
[----:B------:R-:W-:-:S06]  /*2ba0*/  ULOP3.LUT UR5, UR38, UR5, URZ, 0x3c, !UPT ;  /* 0x0000000526057292 */ /* 0x000fcc000f8e3c3f */
[----:B------:R-:W-:-:S07]  /*2bb0*/  IMAD.U32 R2, RZ, RZ, UR5 ;  /* 0x00000005ff027e24 */ /* 0x000fce000f8e00ff */
.L_x_29:
[----:B------:R-:W-:Y:S05]  /*2bc0*/  @!P0 BRA `(.L_x_23) ;  /* 0x0000000000048947 */ /* 0x000fea0003800000 */
[----:B------:R-:W-:Y:S01]  /*2bd0*/  BPT.TRAP 0x1 ;  /* 0x000000040000795c */ /* 0x000fe20000300000 */
.L_x_23:
[----:B------:R-:W0:Y:S01]  /*2be0*/  S2UR UR5, SR_CgaCtaId ;  /* 0x00000000000579c3 */ /* 0x000e220000008800 */
[----:B------:R-:W-:Y:S01]  /*2bf0*/  UMOV UR4, 0x400 ;  /* 0x0000040000047882 */ /* 0x000fe20000000000 */
[----:B------:R-:W-:Y:S01]  /*2c00*/  IMAD.U32 R4, RZ, RZ, UR9 ;  /* 0x00000009ff047e24 */ /* 0x000fe2000f8e00ff */
[----:B------:R-:W-:Y:S01]  /*2c10*/  SHF.L.U32 R5, R2, 0x1f, RZ ;  /* 0x0000001f02057819 */ /* 0x000fe200000006ff */
[----:B0-----:R-:W-:-:S06]  /*2c20*/  ULEA UR4, UR5, UR4, 0x18 ;  /* 0x0000000405047291 */ /* 0x001fcc000f8ec03f */
[----:B------:R-:W-:-:S04]  /*2c30*/  IMAD.U32 R0, RZ, RZ, UR4 ;  /* 0x00000004ff007e24 */ /* 0x000fc8000f8e00ff */
[----:B------:R-:W-:-:S04]  /*2c40*/  IMAD R4, R4, 0x8, R0 ;  /* 0x0000000804047824 */ /* 0x000fc800078e0200 */
[----:B------:R0:W1:Y:S01]  /*2c50*/  SYNCS.PHASECHK.TRANS64.TRYWAIT P1, [R4+URZ], R5 ;  /* 0x00000005040075a7 */ /* 0x000062000802017f */
[----:B------:R-:W-:Y:S05]  /*2c60*/  @!P0 BRA `(.L_x_24) ;  /* 0x0000000000048947 */ /* 0x000fea0003800000 */
[----:B------:R-:W-:Y:S01]  /*2c70*/  BPT.TRAP 0x1 ;  /* 0x000000040000795c */ /* 0x000fe20000300000 */
.L_x_24:
[----:B-1----:R-:W-:Y:S05]  /*2c80*/  @P1 BRA `(.L_x_25) ;  /* 0x0000000000081947 */ /* 0x002fea0003800000 */
[----:B------:R-:W1:Y:S02]  /*2c90*/  SYNCS.PHASECHK.TRANS64.TRYWAIT P1, [R4+URZ], R5 ;  /* 0x00000005040075a7 */ /* 0x000e64000802017f */
[----:B-1----:R-:W-:Y:S05]  /*2ca0*/  @!P1 BRA `(.L_x_26) ;  /* 0x0000011800189947 */ /* 0x002fea0003800000 */
.L_x_25:
        /* <DEDUP_REMOVED lines=64> */
[----:B--2---:R-:W2:Y:S04]  /*30b0*/  LDL.LU.64 R24, [R1] ;  /* 0x0000000001187983 */ /* 0x004ea80000300a00 */
        /* <DEDUP_REMOVED lines=63> */
[----:B------:R-:W-:-:S02]  /*34b0*/  ULEA UR11, UR9, UR45, 0xa ;  /* 0x0000002d090b7291 */ /* 0x000fc4000f8e503f */
[----:B------:R-:W-:Y:S01]  /*34c0*/  ULEA UR12, UR9, UR8, 0xa ;  /* 0x00000008090c7291 */ /* 0x000fe2000f8e503f */
[----:B------:R-:W-:Y:S01]  /*34d0*/  UMOV UR5, 0x80000020 ;  /* 0x8000002000057882 */ /* 0x000fe20000000000 */
[----:B------:R-:W-:-:S03]  /*34e0*/  UMOV UR7, 0x80000020 ;  /* 0x8000002000077882 */ /* 0x000fc60000000000 */
[----:B------:R-:W-:Y:S02]  /*34f0*/  UMOV UR4, UR11 ;  /* 0x0000000b00047c82 */ /* 0x000fe40008000000 */
[----:B------:R-:W-:Y:S01]  /*3500*/  UMOV UR6, UR12 ;  /* 0x0000000c00067c82 */ /* 0x000fe20008000000 */
[----:B--2---:R-:W-:-:S06]  /*3510*/  WARPGROUP.ARRIVE ;  /* 0x00000000000079c5 */ /* 0x004fcc0000000000 */
[----:B------:R-:W-:Y:S03]  /*3520*/  IGMMA.64x256x32.S8.S8 R24, gdesc[UR4], R24, gsb0 ;  /* 0x06600000041879f1 */ /* 0x000fe60008041018 */
[----:B------:R-:W-:Y:S02]  /*3530*/  WARPGROUP.DEPBAR.LE gsb0, 0x0 ;  /* 0x00008000000079c5 */ /* 0x000fe40000010000 */
[----:B------:R-:W-:Y:S01]  /*3540*/  STL.64 [R1], R24 ;  /* 0x0000001801007387 */ /* 0x000fe20000100a00 */
[----:B01----:R-:W-:Y:S01]  /*3550*/  IMAD.MOV.U32 R5, RZ, RZ, R150 ;  /* 0x000000ffff057224 */ /* 0x003fe200078e0096 */
        /* <DEDUP_REMOVED lines=54> */
[----:B------:R0:W-:Y:S01]  /*38c0*/  STL [R1+0x70], R52 ;  /* 0x0000703401007387 */ /* 0x0001e20000100800 */
[----:B------:R-:W-:Y:S01]  /*38d0*/  IMAD.MOV.U32 R199, RZ, RZ, R115 ;  /* 0x000000ffffc77224 */ /* 0x000fe200078e0073 */
[----:B------:R-:W-:Y:S01]  /*38e0*/  MOV R177, R93 ;  /* 0x0000005d00b17202 */ /* 0x000fe20000000f00 */
[----:B------:R-:W-:Y:S01]  /*38f0*/  IMAD.MOV.U32 R196, RZ, RZ, R112 ;  /* 0x000000ffffc47224 */ /* 0x000fe200078e0070 */
[----:B------:R-:W2:Y:S01]  /*3900*/  LDL.LU.64 R150, [R1+0x4b8] ;  /* 0x0004b80001967983 */ /* 0x000ea20000300a00 */
        /* <DEDUP_REMOVED lines=32> */
[----:B------:R-:W-:-:S02]  /*3b10*/  IMAD.MOV.U32 R175, RZ, RZ, R91 ;  /* 0x000000ffffaf7224 */ /* 0x000fc400078e005b */
[----:B------:R-:W-:Y:S01]  /*3b20*/  IMAD.MOV.U32 R173, RZ, RZ, R89 ;  /* 0x000000ffffad7224 */ /* 0x000fe200078e0059 */
[----:B------:R-:W2:Y:S01]  /*3b30*/  LDL.LU.64 R132, [R1+0x470] ;  /* 0x0004700001847983 */ /* 0x000ea20000300a00 */
[----:B------:R-:W-:Y:S02]  /*3b40*/  IMAD.MOV.U32 R170, RZ, RZ, R86 ;  /* 0x000000ffffaa7224 */ /* 0x000fe400078e0056 */
[----:B------:R-:W-:Y:S01]  /*3b50*/  IMAD.MOV.U32 R171, RZ, RZ, R87 ;  /* 0x000000ffffab7224 */ /* 0x000fe200078e0057 */
[----:B------:R-:W2:Y:S01]  /*3b60*/  LDL.LU.64 R130, [R1+0x468] ;  /* 0x0004680001827983 */ /* 0x000ea20000300a00 */
[----:B------:R-:W-:Y:S02]  /*3b70*/  IMAD.MOV.U32 R168, RZ, RZ, R84 ;  /* 0x000000ffffa87224 */ /* 0x000fe400078e0054 */
        /* <DEDUP_REMOVED lines=63> */
[----:B0-----:R-:W2:Y:S04]  /*3f70*/  LDL.LU.64 R52, [R1+0x330] ;  /* 0x0003300001347983 */ /* 0x001ea80000300a00 */
        /* <DEDUP_REMOVED lines=15> */
[----:B------:R-:W-:-:S02]  /*4070*/  UMOV UR5, 0x80000020 ;  /* 0x8000002000057882 */ /* 0x000fc40000000000 */
[----:B-----5:R-:W-:Y:S01]  /*4080*/  STL [R1+0x2b8], R155 ;  /* 0x0002b89b01007387 */ /* 0x020fe20000100800 */
[----:B--2---:R-:W-:-:S06]  /*4090*/  WARPGROUP.ARRIVE ;  /* 0x00000000000079c5 */ /* 0x004fcc0000000000 */
[----:B------:R-:W-:Y:S03]  /*40a0*/  IGMMA.64x256x32.S8.S8 R24, gdesc[UR4], R24, gsb0 ;  /* 0x06600000041879f1 */ /* 0x000fe60008041018 */
        /* <DEDUP_REMOVED lines=64> */
[----:B------:R-:W-:-:S02]  /*44b0*/  IMAD.MOV.U32 R145, RZ, RZ, R227 ;  /* 0x000000ffff917224 */ /* 0x000fc400078e00e3 */
[----:B------:R-:W-:Y:S01]  /*44c0*/  IMAD.MOV.U32 R147, RZ, RZ, R225 ;  /* 0x000000ffff937224 */ /* 0x000fe200078e00e1 */
[----:B------:R-:W-:Y:S01]  /*44d0*/  MOV R225, R14 ;  /* 0x0000000e00e17202 */ /* 0x000fe20000000f00 */
[----:B------:R-:W-:Y:S02]  /*44e0*/  IMAD.MOV.U32 R148, RZ, RZ, R224 ;  /* 0x000000ffff947224 */ /* 0x000fe400078e00e0 */
[----:B------:R-:W-:Y:S02]  /*44f0*/  IMAD.MOV.U32 R149, RZ, RZ, R223 ;  /* 0x000000ffff957224 */ /* 0x000fe400078e00df */
[----:B------:R-:W-:Y:S01]  /*4500*/  IMAD.MOV.U32 R151, RZ, RZ, R221 ;  /* 0x000000ffff977224 */ /* 0x000fe200078e00dd */
[----:B------:R-:W-:Y:S01]  /*4510*/  MOV R221, R22 ;  /* 0x0000001600dd7202 */ /* 0x000fe20000000f00 */
        /* <DEDUP_REMOVED lines=12> */
[----:B------:R-:W-:Y:S01]  /*45e0*/  IMAD.MOV.U32 R235, RZ, RZ, R4 ;  /* 0x000000ffffeb7224 */ /* 0x000fe200078e0004 */
[----:B------:R-:W-:Y:S02]  /*45f0*/  UIADD3 UR4, UR11, 0x2, URZ ;  /* 0x000000020b047890 */ /* 0x000fe4000fffe03f */
[----:B------:R-:W-:Y:S01]  /*4600*/  UIADD3 UR6, UR12, 0x2, URZ ;  /* 0x000000020c067890 */ /* 0x000fe2000fffe03f */
[----:B------:R-:W-:Y:S01]  /*4610*/  UMOV UR5, 0x80000020 ;  /* 0x8000002000057882 */ /* 0x000fe20000000000 */
[----:B------:R-:W-:Y:S01]  /*4620*/  UMOV UR7, 0x80000020 ;  /* 0x8000002000077882 */ /* 0x000fe20000000000 */
        /* <DEDUP_REMOVED lines=96> */
[----:B------:R-:W-:Y:S01]  /*4c30*/  BPT.TRAP 0x1 ;  /* 0x000000040000795c */ /* 0x000fe20000300000 */
.L_x_27:
[----:B------:R-:W-:Y:S01]  /*4c40*/  ISETP.NE.AND P1, PT, R19, RZ, PT ;  /* 0x000000ff1300720c */ /* 0x000fe20003f25270 */
[----:B------:R-:W-:Y:S01]  /*4c50*/  IMAD.U32 R4, RZ, RZ, UR10 ;  /* 0x0000000aff047e24 */ /* 0x000fe2000f8e00ff */
[----:B------:R-:W-:-:S11]  /*4c60*/  UISETP.GT.U32.AND UP0, UPT, UR40, 0x1, UPT ;  /* 0x000000012800788c */ /* 0x000fd6000bf04070 */
[----:B------:R-:W-:-:S05]  /*4c70*/  @P1 LEA R4, R4, R0, 0x3 ;  /* 0x0000000004041211 */ /* 0x000fca00078e18ff */
[----:B------:R-:W-:-:S05]  /*4c80*/  @P1 VIADD R4, R4, 0x20 ;  /* 0x0000002004041836 */ /* 0x000fca0000000000 */
[----:B-----5:R-:W-:-:S04]  /*4c90*/  @P1 PRMT R4, R155, 0x654, R4 ;  /* 0x000006549b041816 */ /* 0x020fc80000000004 */
[----:B------:R0:W-:Y:S01]  /*4ca0*/  @P1 SYNCS.ARRIVE.TRANS64.RED.A1T0 RZ, [R4+URZ], RZ ;  /* 0x000000ff04ff19a7 */ /* 0x0001e2000810043f */
[----:B------:R-:W-:-:S13]  /*4cb0*/  PLOP3.LUT P1, PT, PT, PT, UP0, 0x80, 0x0 ;  /* 0x000000000000781c */ /* 0x000fda0003f2f008 */
[----:B0-----:R-:W-:Y:S05]  /*4cc0*/  @P1 BRA `(.L_x_28) ;  /* 0x0000000000041947 */ /* 0x001fea0003800000 */
[----:B------:R-:W-:Y:S01]  /*4cd0*/  BPT.TRAP 0x1 ;  /* 0x000000040000795c */ /* 0x000fe20000300000 */
.L_x_28:
[----:B------:R-:W-:Y:S01]  /*4ce0*/  UIADD3 UR9, UR9, 0x1, URZ ;  /* 0x0000000109097890 */ /* 0x000fe2000fffe03f */
[C---:B------:R-:W-:Y:S01]  /*4cf0*/  ISETP.GT.AND P1, PT, R3.reuse, 0x1, PT ;  /* 0x000000010300780c */ /* 0x040fe20003f24270 */
[----:B------:R-:W-:Y:S01]  /*4d00*/  UIADD3 UR10, UR10, 0x1, URZ ;  /* 0x000000010a0a7890 */ /* 0x000fe2000fffe03f */
[----:B------:R-:W-:Y:S01]  /*4d10*/  VIADD R3, R3, 0xffffffff ;  /* 0xffffffff03037836 */ /* 0x000fe20000000000 */
[----:B------:R-:W-:Y:S02]  /*4d20*/  UISETP.NE.AND UP0, UPT, UR9, 0x4, UPT ;  /* 0x000000040900788c */ /* 0x000fe4000bf05270 */
[----:B------:R-:W-:Y:S02]  /*4d30*/  UISETP.NE.AND UP1, UPT, UR10, 0x4, UPT ;  /* 0x000000040a00788c */ /* 0x000fe4000bf25270 */
[----:B------:R-:W-:Y:S02]  /*4d40*/  USEL UR4, URZ, 0x1, UP0 ;  /* 0x000000013f047887 */ /* 0x000fe40008000000 */
[----:B------:R-:W-:-:S02]  /*4d50*/  USEL UR9, UR9, URZ, UP0 ;  /* 0x0000003f09097287 */ /* 0x000fc40008000000 */
[----:B------:R-:W-:Y:S02]  /*4d60*/  USEL UR10, UR10, URZ, UP1 ;  /* 0x0000003f0a0a7287 */ /* 0x000fe40008800000 */
[----:B------:R-:W-:Y:S01]  /*4d70*/  LOP3.LUT R2, R2, UR4, RZ, 0x3c, !PT ;  /* 0x0000000402027c12 */ /* 0x000fe2000f8e3cff */
[----:B------:R-:W-:Y:S09]  /*4d80*/  @P1 BRA `(.L_x_29) ;  /* 0xffffffdc008c1947 */ /* 0x000ff2000383ffff */
.L_x_22:
[----:B------:R-:W0:Y:S02]  /*4d90*/  LDC R2, c[0x0][0x28c] ;  /* 0x0000a300ff027b82 */ /* 0x000e240000000800 */
[----:B0-----:R-:W-:-:S13]  /*4da0*/  ISETP.GE.AND P1, PT, R2, 0x1, PT ;  /* 0x000000010200780c */ /* 0x001fda0003f26270 */
[----:B------:R-:W-:Y:S05]  /*4db0*/  @!P1 BRA `(.L_x_30) ;  /* 0x0000000000449947 */ /* 0x000fea0003800000 */
[----:B------:R-:W-:Y:S05]  /*4dc0*/  @!P0 BRA `(.L_x_31) ;  /* 0x0000000000048947 */ /* 0x000fea0003800000 */
[----:B------:R-:W-:Y:S01]  /*4dd0*/  BPT.TRAP 0x1 ;  /* 0x000000040000795c */ /* 0x000fe20000300000 */
.L_x_31:
[----:B------:R-:W-:Y:S01]  /*4de0*/  ISETP.NE.AND P0, PT, R19, RZ, PT ;  /* 0x000000ff1300720c */ /* 0x000fe20003f05270 */
[----:B------:R-:W-:-:S12]  /*4df0*/  UISETP.LT.AND UP1, UPT, UR44, 0x1, UPT ;  /* 0x000000012c00788c */ /* 0x000fd8000bf21270 */
[----:B------:R-:W-:-:S05]  /*4e00*/  VOTEU.ANY UP0, P0 ;  /* 0x00000000003f7886 */ /* 0x000fca0000000100 */
[----:B------:R-:W-:-:S04]  /*4e10*/  @UP0 USEL UR4, UR44, 0x1, UP1 ;  /* 0x000000012c040887 */ /* 0x000fc80008800000 */
[----:B------:R-:W-:Y:S02]  /*4e20*/  @UP0 UIADD3 UR4, UR39, UR44, -UR4 ;  /* 0x0000002c27040290 */ /* 0x000fe4000fffe804 */
[----:B------:R-:W-:-:S04]  /*4e30*/  UISETP.GT.U32.AND UP0, UPT, UR40, 0x1, UPT ;  /* 0x000000012800788c */ /* 0x000fc8000bf04070 */
[----:B------:R-:W-:-:S05]  /*4e40*/  IMAD.U32 R2, RZ, RZ, UR4 ;  /* 0x00000004ff027e24 */ /* 0x000fca000f8e00ff */
[----:B------:R-:W-:-:S04]  /*4e50*/  @P0 SHF.L.U32 R2, R2, 0x3, RZ ;  /* 0x0000000302020819 */ /* 0x000fc800000006ff */
[----:B------:R-:W-:-:S04]  /*4e60*/  @P0 LOP3.LUT R2, R2, 0x18, RZ, 0xc0, !PT ;  /* 0x0000001802020812 */ /* 0x000fc800078ec0ff */
[----:B------:R-:W-:-:S04]  /*4e70*/  @P0 IADD3 R0, R0, 0x20, R2 ;  /* 0x0000002000000810 */ /* 0x000fc80007ffe002 */
[----:B-----5:R-:W-:-:S04]  /*4e80*/  @P0 PRMT R0, R155, 0x654, R0 ;  /* 0x000006549b000816 */ /* 0x020fc80000000000 */
[----:B------:R0:W-:Y:S01]  /*4e90*/  @P0 SYNCS.ARRIVE.TRANS64.RED.A1T0 RZ, [R0+URZ], RZ ;  /* 0x000000ff00ff09a7 */ /* 0x0001e2000810043f */
[----:B------:R-:W-:-:S13]  /*4ea0*/  PLOP3.LUT P0, PT, PT, PT, UP0, 0x80, 0x0 ;  /* 0x000000000000781c */ /* 0x000fda0003f0f008 */
[----:B0-----:R-:W-:Y:S05]  /*4eb0*/  @P0 BRA `(.L_x_30) ;  /* 0x0000000000040947 */ /* 0x001fea0003800000 */
[----:B------:R-:W-:Y:S01]  /*4ec0*/  BPT.TRAP 0x1 ;  /* 0x000000040000795c */ /* 0x000fe20000300000 */
.L_x_30:
[----:B------:R-:W0:Y:S01]  /*4ed0*/  S2R R6, SR_TID.X ;  /* 0x0000000000067919 */ /* 0x000e220000002100 */
[----:B------:R-:W-:Y:S01]  /*4ee0*/  IMAD.MOV.U32 R13, RZ, RZ, 0x6540 ;  /* 0x00006540ff0d7424 */ /* 0x000fe200078e00ff */
[----:B------:R-:W-:Y:S02]  /*4ef0*/  UIMAD.WIDE UR8, UR41, 0x100, URZ ;  /* 0x00000100290878a5 */ /* 0x000fe4000f8e023f */
[----:B------:R-:W-:Y:S01]  /*4f00*/  USHF.R.S32.HI UR10, URZ, 0x1f, UR43 ;  /* 0x0000001f3f0a7899 */ /* 0x000fe2000801142b */
[----:B------:R-:W-:Y:S01]  /*4f10*/  ULDC.64 UR6, c[0x0][0x5d0] ;  /* 0x0001740000067ab9 */ /* 0x000fe20000000a00 */
[----:B------:R-:W-:Y:S02]  /*4f20*/  UIADD3 UR39, UR44, UR39, URZ ;  /* 0x000000272c277290 */ /* 0x000fe4000fffe03f */
[----:B------:R-:W-:Y:S02]  /*4f30*/  UIMAD UR4, UR10, UR6, URZ ;  /* 0x000000060a0472a4 */ /* 0x000fe4000f8e023f */
[----:B------:R-:W-:-:S02]  /*4f40*/  USHF.L.U32 UR41, UR41, 0x8, URZ ;  /* 0x0000000829297899 */ /* 0x000fc4000800063f */
[----:B------:R-:W-:Y:S01]  /*4f50*/  UIMAD UR4, UR43, UR7, UR4 ;  /* 0x000000072b0472a4 */ /* 0x000fe2000f8e0204 */
[----:B------:R-:W-:Y:S01]  /*4f60*/  ULDC UR5, c[0x0][0x284] ;  /* 0x0000a10000057ab9 */ /* 0x000fe20000000800 */
[----:B------:R-:W-:Y:S01]  /*4f70*/  UISETP.GT.U32.AND UP0, UPT, UR39, 0x3, UPT ;  /* 0x000000032700788c */ /* 0x000fe2000bf04070 */
[----:B------:R-:W-:-:S03]  /*4f80*/  IMAD.U32 R154, RZ, RZ, UR5 ;  /* 0x00000005ff9a7e24 */ /* 0x000fc6000f8e00ff */
[----:B------:R-:W-:Y:S01]  /*4f90*/  UISETP.LT.U32.AND UP0, UPT, UR44, 0x4, UP0 ;  /* 0x000000042c00788c */ /* 0x000fe20008701070 */
[--C-:B0-----:R-:W-:Y:S01]  /*4fa0*/  SHF.R.U32.HI R2, RZ, 0x7, R6.reuse ;  /* 0x00000007ff027819 */ /* 0x101fe20000011606 */
[----:B------:R-:W-:Y:S01]  /*4fb0*/  IMAD.SHL.U32 R12, R6, 0x2, RZ ;  /* 0x00000002060c7824 */ /* 0x000fe200078e00ff */
[----:B------:R-:W-:Y:S02]  /*4fc0*/  SHF.R.U32.HI R3, RZ, 0x2, R6 ;  /* 0x00000002ff037819 */ /* 0x000fe40000011606 */
[----:B------:R-:W-:Y:S02]  /*4fd0*/  LOP3.LUT R2, R2, 0x1, RZ, 0xc0, !PT ;  /* 0x0000000102027812 */ /* 0x000fe400078ec0ff */
[----:B------:R-:W-:Y:S02]  /*4fe0*/  LOP3.LUT R4, R6, 0x60, RZ, 0xc0, !PT ;  /* 0x0000006006047812 */ /* 0x000fe400078ec0ff */
[----:B------:R-:W-:Y:S01]  /*4ff0*/  LOP3.LUT R3, R3, 0x7, RZ, 0xc0, !PT ;  /* 0x0000000703037812 */ /* 0x000fe200078ec0ff */
[----:B------:R-:W-:Y:S01]  /*5000*/  IMAD.SHL.U32 R160, R2, 0x40, RZ ;  /* 0x0000004002a07824 */ /* 0x000fe200078e00ff */
[----:B------:R-:W-:-:S02]  /*5010*/  LOP3.LUT R12, R12, 0x6, RZ, 0xc0, !PT ;  /* 0x000000060c0c7812 */ /* 0x000fc400078ec0ff */
[----:B------:R-:W-:Y:S02]  /*5020*/  SHF.R.U32.HI R4, RZ, 0x1, R4 ;  /* 0x00000001ff047819 */ /* 0x000fe40000011604 */
[--C-:B------:R-:W-:Y:S02]  /*5030*/  LOP3.LUT R160, R160, 0x40, R3.reuse, 0xe2, !PT ;  /* 0x00000040a0a07812 */ /* 0x100fe400078ee203 */
[----:B------:R-:W-:Y:S01]  /*5040*/  PRMT R12, R12, R13, UR42 ;  /* 0x0000002a0c0c7e16 */ /* 0x000fe2000800000d */
[----:B------:R-:W-:Y:S01]  /*5050*/  USHF.L.U32 UR42, UR42, 0x8, URZ ;  /* 0x000000082a2a7899 */ /* 0x000fe2000800063f */
[----:B------:R-:W-:Y:S01]  /*5060*/  IADD3 R0, RZ, -R4, -R3 ;  /* 0x80000004ff007210 */ /* 0x000fe20007ffe803 */
[----:B------:R-:W-:Y:S01]  /*5070*/  IMAD.MOV.U32 R3, RZ, RZ, -0x2 ;  /* 0xfffffffeff037424 */ /* 0x000fe200078e00ff */
[----:B------:R-:W-:Y:S02]  /*5080*/  LOP3.LUT R160, R160, UR8, R4, 0xfe, !PT ;  /* 0x00000008a0a07c12 */ /* 0x000fe4000f8efe04 */
[----:B------:R-:W-:Y:S01]  /*5090*/  SHF.R.S32.HI R13, RZ, 0x1f, R12 ;  /* 0x0000001fff0d7819 */ /* 0x000fe2000001140c */
[----:B------:R-:W-:Y:S01]  /*50a0*/  IMAD R0, R2, -0x40, R0 ;  /* 0xffffffc002007824 */ /* 0x000fe200078e0200 */
[----:B------:R-:W-:Y:S01]  /*50b0*/  MOV R4, UR6 ;  /* 0x0000000600047c02 */ /* 0x000fe20008000f00 */
[----:B------:R-:W-:-:S02]  /*50c0*/  ULDC UR6, c[0x0][0x288] ;  /* 0x0000a20000067ab9 */ /* 0x000fc40000000800 */
[----:B------:R-:W-:Y:S01]  /*50d0*/  UISETP.GE.AND UP1, UPT, UR42, UR6, UPT ;  /* 0x000000062a00728c */ /* 0x000fe2000bf26270 */
[----:B------:R-:W-:Y:S01]  /*50e0*/  IADD3 R154, R154, -UR41, R0 ;  /* 0x800000299a9a7c10 */ /* 0x000fe2000fffe000 */
[----:B------:R-:W-:Y:S01]  /*50f0*/  IMAD.WIDE.U32 R4, R4, UR43, R12 ;  /* 0x0000002b04047c25 */ /* 0x000fe2000f8e000c */
[----:B------:R-:W-:Y:S01]  /*5100*/  LOP3.LUT R0, R6, 0x3, RZ, 0xc0, !PT ;  /* 0x0000000306007812 */ /* 0x000fe200078ec0ff */
[----:B------:R-:W-:Y:S02]  /*5110*/  UISETP.GE.OR UP1, UPT, UR41, UR5, UP1 ;  /* 0x000000052900728c */ /* 0x000fe40008f26670 */
[----:B------:R-:W-:Y:S01]  /*5120*/  VIADD R5, R5, UR4 ;  /* 0x0000000405057c36 */ /* 0x000fe20008000000 */
[----:B------:R-:W-:Y:S01]  /*5130*/  USHF.R.U32.HI UR4, URZ, 0x2, UR39 ;  /* 0x000000023f047899 */ /* 0x000fe20008011627 */
[----:B------:R-:W-:Y:S01]  /*5140*/  IMAD R0, R0, R3, UR6 ;  /* 0x0000000600007e24 */ /* 0x000fe2000f8e0203 */
[----:B------:R-:W-:Y:S01]  /*5150*/  USEL UR5, URZ, 0x1, !UP0 ;  /* 0x000000013f057887 */ /* 0x000fe2000c000000 */
[----:B------:R-:W-:Y:S01]  /*5160*/  PLOP3.LUT P0, PT, PT, PT, UP1, 0x80, 0x0 ;  /* 0x000000000000781c */ /* 0x000fe20003f0f018 */
[----:B------:R-:W-:-:S02]  /*5170*/  ULOP3.LUT UR4, UR4, 0x1, URZ, 0xc0, !UPT ;  /* 0x0000000104047892 */ /* 0x000fc4000f8ec03f */
[----:B------:R-:W-:Y:S01]  /*5180*/  ULOP3.LUT UR39, UR39, 0x3, URZ, 0xc0, !UPT ;  /* 0x0000000327277892 */ /* 0x000fe2000f8ec03f */
[----:B------:R-:W-:Y:S01]  /*5190*/  IADD3 R0, R0, -UR42, RZ ;  /* 0x8000002a00007c10 */ /* 0x000fe2000fffe0ff */
[----:B------:R-:W-:Y:S01]  /*51a0*/  UISETP.NE.U32.AND UP2, UPT, UR4, 0x1, UPT ;  /* 0x000000010400788c */ /* 0x000fe2000bf45070 */
[----:B------:R-:W-:-:S03]  /*51b0*/  UMOV UR41, 0xffffffff ;  /* 0xffffffff00297882 */ /* 0x000fc60000000000 */
[----:B------:R-:W-:-:S04]  /*51c0*/  UISETP.GT.U32.AND UP2, UPT, UR44, 0x3, !UP2 ;  /* 0x000000032c00788c */ /* 0x000fc8000d744070 */
[----:B------:R-:W-:-:S04]  /*51d0*/  USEL UR4, URZ, 0x1, !UP2 ;  /* 0x000000013f047887 */ /* 0x000fc8000d000000 */
[----:B------:R-:W-:Y:S01]  /*51e0*/  ULOP3.LUT UR38, UR4, UR38, UR5, 0x96, !UPT ;  /* 0x0000002604267292 */ /* 0x000fe2000f8e9605 */
[----:B------:R-:W-:Y:S11]  /*51f0*/  @P0 BRA `(.L_x_32) ;  /* 0x000000d000f80947 */ /* 0x000ff60003800000 */
[----:B------:R-:W0:Y:S01]  /*5200*/  LDC.64 R2, c[0x0][0x5c8] ;  /* 0x00017200ff027b82 */ /* 0x000e220000000a00 */
[----:B------:R-:W-:Y:S01]  /*5210*/  ULDC.64 UR4, c[0x0][0x5c0] ;  /* 0x0001700000047ab9 */ /* 0x000fe20000000a00 */
[----:B------:R-:W-:Y:S01]  /*5220*/  BSSY B0, `(.L_x_32) ;  /* 0x0000d3b000007945 */ /* 0x000fe20003800000 */
[C---:B0-----:R-:W-:Y:S01]  /*5230*/  IMAD R6, R2.reuse, UR9, RZ ;  /* 0x0000000902067c24 */ /* 0x041fe2000f8e02ff */
[----:B------:R-:W-:Y:S01]  /*5240*/  SHF.L.U64.HI R9, R2, 0x3, R3 ;  /* 0x0000000302097819 */ /* 0x000fe20000010203 */
[----:B------:R-:W-:-:S04]  /*5250*/  IMAD.WIDE.U32 R4, R160, R2, R4 ;  /* 0x00000002a0047225 */ /* 0x000fc800078e0004 */
[----:B------:R-:W-:Y:S01]  /*5260*/  IMAD R6, R160, R3, R6 ;  /* 0x00000003a0067224 */ /* 0x000fe200078e0206 */
[----:B------:R-:W-:Y:S01]  /*5270*/  IADD3 R4, P0, R4, UR4, RZ ;  /* 0x0000000404047c10 */ /* 0x000fe2000ff1e0ff */
[----:B------:R-:W-:Y:S02]  /*5280*/  IMAD.SHL.U32 R8, R2, 0x8, RZ ;  /* 0x0000000802087824 */ /* 0x000fe400078e00ff */
[----:B------:R-:W-:-:S03]  /*5290*/  IMAD.IADD R6, R5, 0x1, R6 ;  /* 0x0000000105067824 */ /* 0x000fc600078e0206 */
[-C--:B------:R-:W-:Y:S02]  /*52a0*/  IADD3 R10, P1, R8, R4.reuse, RZ ;  /* 0x00000004080a7210 */ /* 0x080fe40007f3e0ff */
[----:B------:R-:W-:Y:S02]  /*52b0*/  IADD3.X R5, R6, UR5, RZ, P0, !PT ;  /* 0x0000000506057c10 */ /* 0x000fe400087fe4ff */
[----:B------:R-:W-:-:S03]  /*52c0*/  LEA R6, P0, R2, R4, 0x7 ;  /* 0x0000000402067211 */ /* 0x000fc600078038ff */
[----:B------:R-:W-:Y:S01]  /*52d0*/  IMAD.X R11, R9, 0x1, R5, P1 ;  /* 0x00000001090b7824 */ /* 0x000fe200008e0605 */
[----:B------:R-:W-:Y:S02]  /*52e0*/  LEA.HI.X R7, R2, R5, R3, 0x7, P0 ;  /* 0x0000000502077211 */ /* 0x000fe400000f3c03 */
[----:B-----5:R-:W-:Y:S02]  /*52f0*/  ISETP.NE.AND P0, PT, R18, RZ, PT ;  /* 0x000000ff1200720c */ /* 0x020fe40003f05270 */
[----:B------:R-:W-:-:S04]  /*5300*/  IADD3 R8, P2, R8, R6, RZ ;  /* 0x0000000608087210 */ /* 0x000fc80007f5e0ff */
[----:B------:R-:W-:-:S07]  /*5310*/  IADD3.X R9, R9, R7, RZ, P2, !PT ;  /* 0x0000000709097210 */ /* 0x000fce00017fe4ff */
[----:B------:R-:W-:Y:S05]  /*5320*/  @!P0 BRA `(.L_x_33) ;  /* 0x0000009800988947 */ /* 0x000fea0003800000 */
[----:B------:R-:W0:Y:S01]  /*5330*/  LDC.64 R20, c[0x0][0x5b0] ;  /* 0x00016c00ff147b82 */ /* 0x000e220000000a00 */
[----:B------:R-:W-:Y:S01]  /*5340*/  ULDC.64 UR6, c[0x0][0x5b8] ;  /* 0x00016e0000067ab9 */ /* 0x000fe20000000a00 */
[----:B------:R-:W-:Y:S01]  /*5350*/  ISETP.GE.AND P1, PT, R154, 0x1, PT ;  /* 0x000000019a00780c */ /* 0x000fe20003f26270 */
[----:B------:R-:W-:Y:S02]  /*5360*/  UIMAD UR4, UR10, UR6, URZ ;  /* 0x000000060a0472a4 */ /* 0x000fe4000f8e023f */
[----:B------:R-:W-:Y:S01]  /*5370*/  IMAD.U32 R156, RZ, RZ, UR6 ;  /* 0x00000006ff9c7e24 */ /* 0x000fe2000f8e00ff */
[----:B------:R-:W-:Y:S01]  /*5380*/  BSSY B1, `(.L_x_34) ;  /* 0x000000e000017945 */ /* 0x000fe20003800000 */
[----:B------:R-:W-:Y:S01]  /*5390*/  ISETP.LT.OR P2, PT, R0, 0x1, !P1 ;  /* 0x000000010000780c */ /* 0x000fe20004f41670 */
[----:B------:R-:W-:Y:S01]  /*53a0*/  UIMAD UR4, UR43, UR7, UR4 ;  /* 0x000000072b0472a4 */ /* 0x000fe2000f8e0204 */
[----:B------:R-:W1:Y:S01]  /*53b0*/  LDC.64 R22, c[0x0][0x5a8] ;  /* 0x00016a00ff167b82 */ /* 0x000e620000000a00 */
[----:B------:R-:W-:-:S04]  /*53c0*/  IMAD.WIDE.U32 R156, R156, UR43, R12 ;  /* 0x0000002b9c9c7c25 */ /* 0x000fc8000f8e000c */
[----:B------:R-:W-:Y:S02]  /*53d0*/  VIADD R153, R157, UR4 ;  /* 0x000000049d997c36 */ /* 0x000fe40008000000 */
[----:B------:R-:W-:Y:S02]  /*53e0*/  IMAD.MOV.U32 R152, RZ, RZ, R156 ;  /* 0x000000ffff987224 */ /* 0x000fe400078e009c */
[----:B0-----:R-:W-:Y:S02]  /*53f0*/  IMAD R161, R20, UR9, RZ ;  /* 0x0000000914a17c24 */ /* 0x001fe4000f8e02ff */
[----:B------:R-:W-:-:S04]  /*5400*/  IMAD.WIDE.U32 R2, R160, R20, R152 ;  /* 0x00000014a0027225 */ /* 0x000fc800078e0098 */
[----:B------:R-:W-:Y:S01]  /*5410*/  IMAD R161, R160, R21, R161 ;  /* 0x00000015a0a17224 */ /* 0x000fe200078e02a1 */
[----:B-1----:R-:W-:-:S04]  /*5420*/  IADD3 R14, P0, R2, R22, RZ ;  /* 0x00000016020e7210 */ /* 0x002fc80007f1e0ff */
[----:B------:R-:W-:Y:S01]  /*5430*/  IADD3.X R15, R23, R3, R161, P0, !PT ;  /* 0x00000003170f7210 */ /* 0x000fe200007fe4a1 */
[----:B------:R-:W-:Y:S08]  /*5440*/  @P2 BRA `(.L_x_35) ;  /* 0x0000000000042947 */ /* 0x000ff00003800000 */
[----:B------:R0:W5:Y:S02]  /*5450*/  LDG.E.U8 R16, desc[UR36][R14.64] ;  /* 0x000000240e107981 */ /* 0x000164000c1e1100 */
.L_x_35:
[----:B------:R-:W-:Y:S05]  /*5460*/  BSYNC B1 ;  /* 0x0000000000017941 */ /* 0x000fea0003800000 */
.L_x_34:
[----:B------:R-:W2:Y:S01]  /*5470*/  LDL.LU R3, [R1] ;  /* 0x0000000001037983 */ /* 0x000ea20000300800 */
[----:B-----5:R-:W-:Y:S01]  /*5480*/  LOP3.LUT R2, R16, 0xffff, RZ, 0xc0, !PT ;  /* 0x0000ffff10027812 */ /* 0x020fe200078ec0ff */
[----:B------:R-:W-:Y:S01]  /*5490*/  BSSY B1, `(.L_x_36) ;  /* 0x000000a000017945 */ /* 0x000fe20003800000 */
[----:B------:R-:W-:Y:S02]  /*54a0*/  ISETP.LT.OR P0, PT, R0, 0x2, !P1 ;  /* 0x000000020000780c */ /* 0x000fe40004f01670 */
[----:B------:R-:W-:-:S05]  /*54b0*/  PRMT R2, R2, 0x8880, RZ ;  /* 0x0000888002027816 */ /* 0x000fca00000000ff */
[----:B------:R-:W-:-:S04]  /*54c0*/  IMAD R2, R2, R18, RZ ;  /* 0x0000001202027224 */ /* 0x000fc800078e02ff */
[----:B--2---:R-:W-:-:S05]  /*54d0*/  @!P2 IMAD R3, R3, R17, R2 ;  /* 0x000000110303a224 */ /* 0x004fca00078e0202 */
[----:B------:R1:W-:Y:S01]  /*54e0*/  @!P2 STG.E.U8 desc[UR36][R4.64], R3 ;  /* 0x000000030400a986 */ /* 0x0003e2000c101124 */
[----:B------:R-:W-:Y:S05]  /*54f0*/  @P0 BRA `(.L_x_37) ;  /* 0x00000000000c0947 */ /* 0x000fea0003800000 */
[----:B------:R-:W2:Y:S02]  /*5500*/  LDG.E.U8 R16, desc[UR36][R14.64+0x1] ;  /* 0x000001240e107981 */ /* 0x000ea4000c1e1100 */
[----:B--2---:R-:W-:-:S05]  /*5510*/  PRMT R2, R16, 0x8880, RZ ;  /* 0x0000888010027816 */ /* 0x004fca00000000ff */
[----:B------:R-:W-:-:S07]  /*5520*/  IMAD R2, R2, R18, RZ ;  /* 0x0000001202027224 */ /* 0x000fce00078e02ff */
.L_x_37:
[----:B------:R-:W-:Y:S05]  /*5530*/  BSYNC B1 ;  /* 0x0000000000017941 */ /* 0x000fea0003800000 */
.L_x_36:
[----:B-1----:R-:W2:Y:S01]  /*5540*/  LDL.LU R3, [R1+0x4] ;  /* 0x0000040001037983 */ /* 0x002ea20000300800 */
[C---:B------:R-:W-:Y:S01]  /*5550*/  SHF.L.U64.HI R159, R20.reuse, 0x3, R21 ;  /* 0x00000003149f7819 */ /* 0x040fe20000010215 */
[----:B------:R-:W-:Y:S01]  /*5560*/  BSSY B1, `(.L_x_38) ;  /* 0x000000e000017945 */ /* 0x000fe20003800000 */
[----:B------:R-:W-:-:S05]  /*5570*/  SHF.L.U32 R158, R20, 0x3, RZ ;  /* 0x00000003149e7819 */ /* 0x000fca00000006ff */
[----:B------:R-:W-:-:S04]  /*5580*/  IMAD.WIDE.U32 R12, R160, R20, R158 ;  /* 0x00000014a00c7225 */ /* 0x000fc800078e009e */
[----:B------:R-:W-:Y:S01]  /*5590*/  IMAD.IADD R161, R161, 0x1, R13 ;  /* 0x00000001a1a17824 */ /* 0x000fe200078e020d */
[----:B------:R-:W-:-:S04]  /*55a0*/  IADD3 R12, P2, P3, R156, R22, R12 ;  /* 0x000000169c0c7210 */ /* 0x000fc80007b5e00c */
[----:B------:R-:W-:Y:S01]  /*55b0*/  IADD3.X R13, R153, R23, R161, P2, P3 ;  /* 0x00000017990d7210 */ /* 0x000fe200017e64a1 */
[----:B--2---:R-:W-:-:S05]  /*55c0*/  @!P0 IMAD R3, R3, R17, R2 ;  /* 0x0000001103038224 */ /* 0x004fca00078e0202 */
[----:B------:R1:W-:Y:S01]  /*55d0*/  @!P0 STG.E.U8 desc[UR36][R4.64+0x1], R3 ;  /* 0x0000010304008986 */ /* 0x0003e2000c101124 */
[----:B------:R-:W-:-:S04]  /*55e0*/  ISETP.GE.AND P0, PT, R154, 0x9, PT ;  /* 0x000000099a00780c */ /* 0x000fc80003f06270 */
[----:B------:R-:W-:-:S13]  /*55f0*/  ISETP.LT.OR P4, PT, R0, 0x1, !P0 ;  /* 0x000000010000780c */ /* 0x000fda0004781670 */
[----:B-1----:R-:W-:Y:S05]  /*5600*/  @P4 BRA `(.L_x_39) ;  /* 0x00000000000c4947 */ /* 0x002fea0003800000 */
[----:B------:R-:W2:Y:S02]  /*5610*/  LDG.E.U8 R16, desc[UR36][R12.64] ;  /* 0x000000240c107981 */ /* 0x000ea4000c1e1100 */
[----:B--2---:R-:W-:-:S05]  /*5620*/  PRMT R2, R16, 0x8880, RZ ;  /* 0x0000888010027816 */ /* 0x004fca00000000ff */
[----:B------:R-:W-:-:S07]  /*5630*/  IMAD R2, R2, R18, RZ ;  /* 0x0000001202027224 */ /* 0x000fce00078e02ff */
.L_x_39:
[----:B------:R-:W-:Y:S05]  /*5640*/  BSYNC B1 ;  /* 0x0000000000017941 */ /* 0x000fea0003800000 */
.L_x_38:
[----:B------:R-:W2:Y:S01]  /*5650*/  LDL.LU R3, [R1+0x8] ;  /* 0x0000080001037983 */ /* 0x000ea20000300800 */
[----:B------:R-:W-:Y:S01]  /*5660*/  ISETP.LT.OR P2, PT, R0, 0x2, !P0 ;  /* 0x000000020000780c */ /* 0x000fe20004741670 */
[----:B------:R-:W-:Y:S01]  /*5670*/  BSSY B1, `(.L_x_40) ;  /* 0x0000007000017945 */ /* 0x000fe20003800000 */
[----:B--2---:R-:W-:-:S05]  /*5680*/  @!P4 IMAD R3, R3, R17, R2 ;  /* 0x000000110303c224 */ /* 0x004fca00078e0202 */
[----:B------:R1:W-:Y:S06]  /*5690*/  @!P4 STG.E.U8 desc[UR36][R10.64], R3 ;  /* 0x000000030a00c986 */ /* 0x0003ec000c101124 */
[----:B------:R-:W-:Y:S05]  /*56a0*/  @P2 BRA `(.L_x_41) ;  /* 0x00000000000c2947 */ /* 0x000fea0003800000 */
[----:B------:R-:W2:Y:S02]  /*56b0*/  LDG.E.U8 R16, desc[UR36][R12.64+0x1] ;  /* 0x000001240c107981 */ /* 0x000ea4000c1e1100 */
[----:B--2---:R-:W-:-:S05]  /*56c0*/  PRMT R2, R16, 0x8880, RZ ;  /* 0x0000888010027816 */ /* 0x004fca00000000ff */
[----:B------:R-:W-:-:S07]  /*56d0*/  IMAD R2, R2, R18, RZ ;  /* 0x0000001202027224 */ /* 0x000fce00078e02ff */
.L_x_41:
[----:B------:R-:W-:Y:S05]  /*56e0*/  BSYNC B1 ;  /* 0x0000000000017941 */ /* 0x000fea0003800000 */
.L_x_40:
[----:B-1----:R-:W2:Y:S01]  /*56f0*/  LDL.LU R3, [R1+0xc] ;  /* 0x00000c0001037983 */ /* 0x002ea20000300800 */
[----:B------:R-:W-:Y:S01]  /*5700*/  BSSY B1, `(.L_x_42) ;  /* 0x0000009000017945 */ /* 0x000fe20003800000 */
[----:B------:R-:W-:Y:S01]  /*5710*/  ISETP.LT.OR P3, PT, R0, 0xa, !P1 ;  /* 0x0000000a0000780c */ /* 0x000fe20004f61670 */
[----:B--2---:R-:W-:-:S05]  /*5720*/  @!P2 IMAD R3, R3, R17, R2 ;  /* 0x000000110303a224 */ /* 0x004fca00078e0202 */
[----:B------:R1:W-:Y:S01]  /*5730*/  @!P2 STG.E.U8 desc[UR36][R10.64+0x1], R3 ;  /* 0x000001030a00a986 */ /* 0x0003e2000c101124 */
[----:B------:R-:W-:-:S13]  /*5740*/  ISETP.LT.OR P2, PT, R0, 0x9, !P1 ;  /* 0x000000090000780c */ /* 0x000fda0004f41670 */
[----:B-1----:R-:W-:Y:S05]  /*5750*/  @P2 BRA `(.L_x_43) ;  /* 0x00000000000c2947 */ /* 0x002fea0003800000 */
[----:B------:R-:W2:Y:S02]  /*5760*/  LDG.E.U8 R16, desc[UR36][R14.64+0x8] ;  /* 0x000008240e107981 */ /* 0x000ea4000c1e1100 */
[----:B--2---:R-:W-:-:S05]  /*5770*/  PRMT R2, R16, 0x8880, RZ ;  /* 0x0000888010027816 */ /* 0x004fca00000000ff */
[----:B------:R-:W-:-:S07]  /*5780*/  IMAD R2, R2, R18, RZ ;  /* 0x0000001202027224 */ /* 0x000fce00078e02ff */
.L_x_43:
[----:B------:R-:W-:Y:S05]  /*5790*/  BSYNC B1 ;  /* 0x0000000000017941 */ /* 0x000fea0003800000 */
.L_x_42:
[----:B------:R-:W2:Y:S01]  /*57a0*/  LDL.LU R3, [R1+0x10] ;  /* 0x0000100001037983 */ /* 0x000ea20000300800 */
[----:B------:R-:W-:Y:S01]  /*57b0*/  BSSY B1, `(.L_x_44) ;  /* 0x0000007000017945 */ /* 0x000fe20003800000 */
[----:B--2---:R-:W-:-:S05]  /*57c0*/  @!P2 IMAD R3, R3, R17, R2 ;  /* 0x000000110303a224 */ /* 0x004fca00078e0202 */
[----:B------:R1:W-:Y:S01]  /*57d0*/  @!P2 STG.E.U8 desc[UR36][R4.64+0x8], R3 ;  /* 0x000008030400a986 */ /* 0x0003e2000c101124 */
[----:B------:R-:W-:Y:S05]  /*57e0*/  @P3 BRA `(.L_x_45) ;  /* 0x00000000000c3947 */ /* 0x000fea0003800000 */
[----:B------:R-:W2:Y:S02]  /*57f0*/  LDG.E.U8 R16, desc[UR36][R14.64+0x9] ;  /* 0x000009240e107981 */ /* 0x000ea4000c1e1100 */
[----:B--2---:R-:W-:-:S05]  /*5800*/  PRMT R2, R16, 0x8880, RZ ;  /* 0x0000888010027816 */ /* 0x004fca00000000ff */
[----:B------:R-:W-:-:S07]  /*5810*/  IMAD R2, R2, R18, RZ ;  /* 0x0000001202027224 */ /* 0x000fce00078e02ff */
.L_x_45:
[----:B------:R-:W-:Y:S05]  /*5820*/  BSYNC B1 ;  /* 0x0000000000017941 */ /* 0x000fea0003800000 */
.L_x_44:
[----:B-1----:R-:W2:Y:S01]  /*5830*/  LDL.LU R3, [R1+0x14] ;  /* 0x0000140001037983 */ /* 0x002ea20000300800 */
[C---:B------:R-:W-:Y:S01]  /*5840*/  ISETP.LT.OR P2, PT, R0.reuse, 0x9, !P0 ;  /* 0x000000090000780c */ /* 0x040fe20004741670 */
[----:B------:R-:W-:Y:S01]  /*5850*/  BSSY B1, `(.L_x_46) ;  /* 0x000000b000017945 */ /* 0x000fe20003800000 */
[C---:B------:R-:W-:Y:S02]  /*5860*/  ISETP.LT.OR P4, PT, R0.reuse, 0x11, !P1 ;  /* 0x000000110000780c */ /* 0x040fe40004f81670 */
[C---:B------:R-:W-:Y:S02]  /*5870*/  ISETP.LT.OR P5, PT, R0.reuse, 0x12, !P1 ;  /* 0x000000120000780c */ /* 0x040fe40004fa1670 */
[----:B------:R-:W-:Y:S01]  /*5880*/  ISETP.LT.OR P6, PT, R0, 0x11, !P0 ;  /* 0x000000110000780c */ /* 0x000fe200047c1670 */
[----:B--2---:R-:W-:-:S05]  /*5890*/  @!P3 IMAD R3, R3, R17, R2 ;  /* 0x000000110303b224 */ /* 0x004fca00078e0202 */
[----:B------:R1:W-:Y:S01]  /*58a0*/  @!P3 STG.E.U8 desc[UR36][R4.64+0x9], R3 ;  /* 0x000009030400b986 */ /* 0x0003e2000c101124 */
[----:B------:R-:W-:Y:S01]  /*58b0*/  ISETP.LT.OR P3, PT, R0, 0xa, !P0 ;  /* 0x0000000a0000780c */ /* 0x000fe20004761670 */
[----:B------:R-:W-:-:S12]  /*58c0*/  @P2 BRA `(.L_x_47) ;  /* 0x00000000000c2947 */ /* 0x000fd80003800000 */
[----:B------:R-:W2:Y:S02]  /*58d0*/  LDG.E.U8 R16, desc[UR36][R12.64+0x8] ;  /* 0x000008240c107981 */ /* 0x000ea4000c1e1100 */
[----:B--2---:R-:W-:-:S05]  /*58e0*/  PRMT R2, R16, 0x8880, RZ ;  /* 0x0000888010027816 */ /* 0x004fca00000000ff */
[----:B------:R-:W-:-:S07]  /*58f0*/  IMAD R2, R2, R18, RZ ;  /* 0x0000001202027224 */ /* 0x000fce00078e02ff */
.L_x_47:
[----:B------:R-:W-:Y:S05]  /*5900*/  BSYNC B1 ;  /* 0x0000000000017941 */ /* 0x000fea0003800000 */
.L_x_46:
[----:B-1----:R-:W2:Y:S01]  /*5910*/  LDL.LU R3, [R1+0x18] ;  /* 0x0000180001037983 */ /* 0x002ea20000300800 */
[----:B------:R-:W-:Y:S01]  /*5920*/  BSSY B1, `(.L_x_48) ;  /* 0x0000007000017945 */ /* 0x000fe20003800000 */
[----:B--2---:R-:W-:-:S05]  /*5930*/  @!P2 IMAD R3, R3, R17, R2 ;  /* 0x000000110303a224 */ /* 0x004fca00078e0202 */
[----:B------:R1:W-:Y:S01]  /*5940*/  @!P2 STG.E.U8 desc[UR36][R10.64+0x8], R3 ;  /* 0x000008030a00a986 */ /* 0x0003e2000c101124 */
[----:B------:R-:W-:Y:S05]  /*5950*/  @P3 BRA `(.L_x_49) ;  /* 0x00000000000c3947 */ /* 0x000fea0003800000 */
[----:B------:R-:W2:Y:S02]  /*5960*/  LDG.E.U8 R16, desc[UR36][R12.64+0x9] ;  /* 0x000009240c107981 */ /* 0x000ea4000c1e1100 */
[----:B--2---:R-:W-:-:S05]  /*5970*/  PRMT R2, R16, 0x8880, RZ ;  /* 0x0000888010027816 */ /* 0x004fca00000000ff */
[----:B------:R-:W-:-:S07]  /*5980*/  IMAD R2, R2, R18, RZ ;  /* 0x0000001202027224 */ /* 0x000fce00078e02ff */
.L_x_49:
[----:B------:R-:W-:Y:S05]  /*5990*/  BSYNC B1 ;  /* 0x0000000000017941 */ /* 0x000fea0003800000 */
.L_x_48:
        /* <DEDUP_REMOVED lines=8> */
.L_x_51:
[----:B------:R-:W-:Y:S05]  /*5a20*/  BSYNC B1 ;  /* 0x0000000000017941 */ /* 0x000fea0003800000 */
.L_x_50:
        /* <DEDUP_REMOVED lines=8> */
.L_x_53:
[----:B------:R-:W-:Y:S05]  /*5ab0*/  BSYNC B1 ;  /* 0x0000000000017941 */ /* 0x000fea0003800000 */
.L_x_52:
        /* <DEDUP_REMOVED lines=8> */
.L_x_55:
[----:B------:R-:W-:Y:S05]  /*5b40*/  BSYNC B1 ;  /* 0x0000000000017941 */ /* 0x000fea0003800000 */
.L_x_54:
        /* <DEDUP_REMOVED lines=13> */
.L_x_57:
[----:B------:R-:W-:Y:S05]  /*5c20*/  BSYNC B1 ;  /* 0x0000000000017941 */ /* 0x000fea0003800000 */
.L_x_56:
        /* <DEDUP_REMOVED lines=8> */
.L_x_59:
[----:B------:R-:W-:Y:S05]  /*5cb0*/  BSYNC B1 ;  /* 0x0000000000017941 */ /* 0x000fea0003800000 */
.L_x_58:
        /* <DEDUP_REMOVED lines=8> */
.L_x_61:
[----:B------:R-:W-:Y:S05]  /*5d40*/  BSYNC B1 ;  /* 0x0000000000017941 */ /* 0x000fea0003800000 */
.L_x_60:
        /* <DEDUP_REMOVED lines=8> */
.L_x_63:
[----:B------:R-:W-:Y:S05]  /*5dd0*/  BSYNC B1 ;  /* 0x0000000000017941 */ /* 0x000fea0003800000 */
.L_x_62:
        /* <DEDUP_REMOVED lines=8> */
.L_x_65:
[----:B------:R-:W-:Y:S05]  /*5e60*/  BSYNC B1 ;  /* 0x0000000000017941 */ /* 0x000fea0003800000 */
.L_x_64:
        /* <DEDUP_REMOVED lines=13> */
.L_x_67:
[----:B------:R-:W-:Y:S05]  /*5f40*/  BSYNC B1 ;  /* 0x0000000000017941 */ /* 0x000fea0003800000 */
.L_x_66:
        /* <DEDUP_REMOVED lines=8> */
.L_x_69:
[----:B------:R-:W-:Y:S05]  /*5fd0*/  BSYNC B1 ;  /* 0x0000000000017941 */ /* 0x000fea0003800000 */
.L_x_68:
        /* <DEDUP_REMOVED lines=8> */
.L_x_71:
[----:B------:R-:W-:Y:S05]  /*6060*/  BSYNC B1 ;  /* 0x0000000000017941 */ /* 0x000fea0003800000 */
.L_x_70:
        /* <DEDUP_REMOVED lines=8> */
.L_x_73:
[----:B------:R-:W-:Y:S05]  /*60f0*/  BSYNC B1 ;  /* 0x0000000000017941 */ /* 0x000fea0003800000 */
.L_x_72:
        /* <DEDUP_REMOVED lines=8> */
.L_x_75:
[----:B------:R-:W-:Y:S05]  /*6180*/  BSYNC B1 ;  /* 0x0000000000017941 */ /* 0x000fea0003800000 */
.L_x_74:
        /* <DEDUP_REMOVED lines=13> */
.L_x_77:
[----:B------:R-:W-:Y:S05]  /*6260*/  BSYNC B1 ;  /* 0x0000000000017941 */ /* 0x000fea0003800000 */
.L_x_76:
        /* <DEDUP_REMOVED lines=8> */
.L_x_79:
[----:B------:R-:W-:Y:S05]  /*62f0*/  BSYNC B1 ;  /* 0x0000000000017941 */ /* 0x000fea0003800000 */
.L_x_78:
        /* <DEDUP_REMOVED lines=8> */
.L_x_81:
[----:B------:R-:W-:Y:S05]  /*6380*/  BSYNC B1 ;  /* 0x0000000000017941 */ /* 0x000fea0003800000 */
.L_x_80:
        /* <DEDUP_REMOVED lines=8> */
.L_x_83:
[----:B------:R-:W-:Y:S05]  /*6410*/  BSYNC B1 ;  /* 0x0000000000017941 */ /* 0x000fea0003800000 */
.L_x_82:
        /* <DEDUP_REMOVED lines=8> */
.L_x_85:
[----:B------:R-:W-:Y:S05]  /*64a0*/  BSYNC B1 ;  /* 0x0000000000017941 */ /* 0x000fea0003800000 */
.L_x_84:
        /* <DEDUP_REMOVED lines=13> */
.L_x_87:
[----:B------:R-:W-:Y:S05]  /*6580*/  BSYNC B1 ;  /* 0x0000000000017941 */ /* 0x000fea0003800000 */
.L_x_86:
        /* <DEDUP_REMOVED lines=8> */
.L_x_89:
[----:B------:R-:W-:Y:S05]  /*6610*/  BSYNC B1 ;  /* 0x0000000000017941 */ /* 0x000fea0003800000 */
.L_x_88:
        /* <DEDUP_REMOVED lines=8> */
.L_x_91:
[----:B------:R-:W-:Y:S05]  /*66a0*/  BSYNC B1 ;  /* 0x0000000000017941 */ /* 0x000fea0003800000 */
.L_x_90:
        /* <DEDUP_REMOVED lines=8> */
.L_x_93:
[----:B------:R-:W-:Y:S05]  /*6730*/  BSYNC B1 ;  /* 0x0000000000017941 */ /* 0x000fea0003800000 */
.L_x_92:
        /* <DEDUP_REMOVED lines=8> */
.L_x_95:
[----:B------:R-:W-:Y:S05]  /*67c0*/  BSYNC B1 ;  /* 0x0000000000017941 */ /* 0x000fea0003800000 */
.L_x_94:
        /* <DEDUP_REMOVED lines=13> */
.L_x_97:
[----:B------:R-:W-:Y:S05]  /*68a0*/  BSYNC B1 ;  /* 0x0000000000017941 */ /* 0x000fea0003800000 */
.L_x_96:
        /* <DEDUP_REMOVED lines=8> */
.L_x_99:
[----:B------:R-:W-:Y:S05]  /*6930*/  BSYNC B1 ;  /* 0x0000000000017941 */ /* 0x000fea0003800000 */
.L_x_98:
        /* <DEDUP_REMOVED lines=8> */
.L_x_101:
[----:B------:R-:W-:Y:S05]  /*69c0*/  BSYNC B1 ;  /* 0x0000000000017941 */ /* 0x000fea0003800000 */
.L_x_100:
        /* <DEDUP_REMOVED lines=8> */
.L_x_103:
[----:B------:R-:W-:Y:S05]  /*6a50*/  BSYNC B1 ;  /* 0x0000000000017941 */ /* 0x000fea0003800000 */
.L_x_102:
        /* <DEDUP_REMOVED lines=8> */
.L_x_105:
[----:B------:R-:W-:Y:S05]  /*6ae0*/  BSYNC B1 ;  /* 0x0000000000017941 */ /* 0x000fea0003800000 */
.L_x_104:
        /* <DEDUP_REMOVED lines=13> */
.L_x_107:
[----:B------:R-:W-:Y:S05]  /*6bc0*/  BSYNC B1 ;  /* 0x0000000000017941 */ /* 0x000fea0003800000 */
.L_x_106:
        /* <DEDUP_REMOVED lines=8> */
.L_x_109:
[----:B------:R-:W-:Y:S05]  /*6c50*/  BSYNC B1 ;  /* 0x0000000000017941 */ /* 0x000fea0003800000 */
.L_x_108:
        /* <DEDUP_REMOVED lines=8> */
.L_x_111:
[----:B------:R-:W-:Y:S05]  /*6ce0*/  BSYNC B1 ;  /* 0x0000000000017941 */ /* 0x000fea0003800000 */
.L_x_110:
        /* <DEDUP_REMOVED lines=8> */
.L_x_113:
[----:B------:R-:W-:Y:S05]  /*6d70*/  BSYNC B1 ;  /* 0x0000000000017941 */ /* 0x000fea0003800000 */
.L_x_112:
        /* <DEDUP_REMOVED lines=8> */
.L_x_115:
[----:B------:R-:W-:Y:S05]  /*6e00*/  BSYNC B1 ;  /* 0x0000000000017941 */ /* 0x000fea0003800000 */
.L_x_114:
        /* <DEDUP_REMOVED lines=13> */
.L_x_117:
[----:B------:R-:W-:Y:S05]  /*6ee0*/  BSYNC B1 ;  /* 0x0000000000017941 */ /* 0x000fea0003800000 */
.L_x_116:
        /* <DEDUP_REMOVED lines=8> */
.L_x_119:
[----:B------:R-:W-:Y:S05]  /*6f70*/  BSYNC B1 ;  /* 0x0000000000017941 */ /* 0x000fea0003800000 */
.L_x_118:
        /* <DEDUP_REMOVED lines=8> */
.L_x_121:
[----:B------:R-:W-:Y:S05]  /*7000*/  BSYNC B1 ;  /* 0x0000000000017941 */ /* 0x000fea0003800000 */
.L_x_120:
        /* <DEDUP_REMOVED lines=8> */
.L_x_123:
[----:B------:R-:W-:Y:S05]  /*7090*/  BSYNC B1 ;  /* 0x0000000000017941 */ /* 0x000fea0003800000 */
.L_x_122:
        /* <DEDUP_REMOVED lines=8> */
.L_x_125:
[----:B------:R-:W-:Y:S05]  /*7120*/  BSYNC B1 ;  /* 0x0000000000017941 */ /* 0x000fea0003800000 */
.L_x_124:
        /* <DEDUP_REMOVED lines=13> */
.L_x_127:
[----:B------:R-:W-:Y:S05]  /*7200*/  BSYNC B1 ;  /* 0x0000000000017941 */ /* 0x000fea0003800000 */
.L_x_126:
        /* <DEDUP_REMOVED lines=8> */
.L_x_129:
[----:B------:R-:W-:Y:S05]  /*7290*/  BSYNC B1 ;  /* 0x0000000000017941 */ /* 0x000fea0003800000 */
.L_x_128:
        /* <DEDUP_REMOVED lines=8> */
.L_x_131:
[----:B------:R-:W-:Y:S05]  /*7320*/  BSYNC B1 ;  /* 0x0000000000017941 */ /* 0x000fea0003800000 */
.L_x_130:
        /* <DEDUP_REMOVED lines=8> */
.L_x_133:
[----:B------:R-:W-:Y:S05]  /*73b0*/  BSYNC B1 ;  /* 0x0000000000017941 */ /* 0x000fea0003800000 */
.L_x_132:
        /* <DEDUP_REMOVED lines=8> */
.L_x_135:
[----:B------:R-:W-:Y:S05]  /*7440*/  BSYNC B1 ;  /* 0x0000000000017941 */ /* 0x000fea0003800000 */
.L_x_134:
        /* <DEDUP_REMOVED lines=13> */
.L_x_137:
[----:B------:R-:W-:Y:S05]  /*7520*/  BSYNC B1 ;  /* 0x0000000000017941 */ /* 0x000fea0003800000 */
.L_x_136:
        /* <DEDUP_REMOVED lines=8> */
.L_x_139:
[----:B------:R-:W-:Y:S05]  /*75b0*/  BSYNC B1 ;  /* 0x0000000000017941 */ /* 0x000fea0003800000 */
.L_x_138:
[----:B-1----:R-:W2:Y:S01]  /*75c0*/  LDL.LU R3, [R1+0xd0] ;  /* 0x0000d00001037983 */ /* 0x002ea20000300800 */
[----:B------:R-:W-:Y:S01]  /*75d0*/  BSSY B1, `(.L_x_140) ;  /* 0x0000007000017945 */ /* 0x000fe20003800000 */
[----:B--2---:R-:W-:-:S05]  /*75e0*/  @!P3 IMAD R3, R3, R17, R2 ;  /* 0x000000110303b224 */ /* 0x004fca00078e0202 */
[----:B------:R1:W-:Y:S01]  /*75f0*/  @!P3 STG.E.U8 desc[UR36][R4.64+0x68], R3 ;  /* 0x000068030400b986 */ /* 0x0003e2000c101124 */
[----:B------:R-:W-:Y:S05]  /*7600*/  @P5 BRA `(.L_x_141) ;  /* 0x00000000000c5947 */ /* 0x000fea0003800000 */
[----:B------:R-:W1:Y:S02]  /*7610*/  LDG.E.U8 R16, desc[UR36][R14.64+0x69] ;  /* 0x000069240e107981 */ /* 0x000e64000c1e1100 */
[----:B-1----:R-:W-:-:S05]  /*7620*/  PRMT R3, R16, 0x8880, RZ ;  /* 0x0000888010037816 */ /* 0x002fca00000000ff */
[----:B------:R-:W-:-:S07]  /*7630*/  IMAD R2, R3, R18, RZ ;  /* 0x0000001203027224 */ /* 0x000fce00078e02ff */
.L_x_141:
[----:B------:R-:W-:Y:S05]  /*7640*/  BSYNC B1 ;  /* 0x0000000000017941 */ /* 0x000fea0003800000 */
.L_x_140:
        /* <DEDUP_REMOVED lines=8> */
.L_x_143:
[----:B------:R-:W-:Y:S05]  /*76d0*/  BSYNC B1 ;  /* 0x0000000000017941 */ /* 0x000fea0003800000 */
.L_x_142:
        /* <DEDUP_REMOVED lines=8> */
.L_x_145:
[----:B------:R-:W-:Y:S05]  /*7760*/  BSYNC B1 ;  /* 0x0000000000017941 */ /* 0x000fea0003800000 */
.L_x_144:
        /* <DEDUP_REMOVED lines=10> */
[----:B------:R-:W1:Y:S02]  /*7810*/  LDG.E.U8 R16, desc[UR36][R14.64+0x70] ;  /* 0x000070240e107981 */ /* 0x000e64000c1e1100 */
[----:B-1----:R-:W-:-:S05]  /*7820*/  PRMT R3, R16, 0x8880, RZ ;  /* 0x0000888010037816 */ /* 0x002fca00000000ff */
[----:B------:R-:W-:-:S07]  /*7830*/  IMAD R2, R3, R18, RZ ;  /* 0x0000001203027224 */ /* 0x000fce00078e02ff */
.L_x_147:
[----:B------:R-:W-:Y:S05]  /*7840*/  BSYNC B1 ;  /* 0x0000000000017941 */ /* 0x000fea0003800000 */
.L_x_146:
        /* <DEDUP_REMOVED lines=8> */
.L_x_149:
[----:B------:R-:W-:Y:S05]  /*78d0*/  BSYNC B1 ;  /* 0x0000000000017941 */ /* 0x000fea0003800000 */
.L_x_148:
        /* <DEDUP_REMOVED lines=8> */
.L_x_151:
[----:B------:R-:W-:Y:S05]  /*7960*/  BSYNC B1 ;  /* 0x0000000000017941 */ /* 0x000fea0003800000 */
.L_x_150:
        /* <DEDUP_REMOVED lines=8> */
.L_x_153:
[----:B------:R-:W-:Y:S05]  /*79f0*/  BSYNC B1 ;  /* 0x0000000000017941 */ /* 0x000fea0003800000 */
.L_x_152:
        /* <DEDUP_REMOVED lines=8> */
.L_x_155:
[----:B------:R-:W-:Y:S05]  /*7a80*/  BSYNC B1 ;  /* 0x0000000000017941 */ /* 0x000fea0003800000 */
.L_x_154:
        /* <DEDUP_REMOVED lines=13> */
.L_x_157:
[----:B------:R-:W-:Y:S05]  /*7b60*/  BSYNC B1 ;  /* 0x0000000000017941 */ /* 0x000fea0003800000 */
.L_x_156:
        /* <DEDUP_REMOVED lines=8> */
.L_x_159:
[----:B------:R-:W-:Y:S05]  /*7bf0*/  BSYNC B1 ;  /* 0x0000000000017941 */ /* 0x000fea0003800000 */
.L_x_158:
        /* <DEDUP_REMOVED lines=8> */
.L_x_161:
[----:B------:R-:W-:Y:S05]  /*7c80*/  BSYNC B1 ;  /* 0x0000000000017941 */ /* 0x000fea0003800000 */
.L_x_160:
        /* <DEDUP_REMOVED lines=8> */
.L_x_163:
[----:B------:R-:W-:Y:S05]  /*7d10*/  BSYNC B1 ;  /* 0x0000000000017941 */ /* 0x000fea0003800000 */
.L_x_162:
        /* <DEDUP_REMOVED lines=8> */
.L_x_165:
[----:B------:R-:W-:Y:S05]  /*7da0*/  BSYNC B1 ;  /* 0x0000000000017941 */ /* 0x000fea0003800000 */
.L_x_164:
        /* <DEDUP_REMOVED lines=13> */
.L_x_167:
[----:B------:R-:W-:Y:S05]  /*7e80*/  BSYNC B1 ;  /* 0x0000000000017941 */ /* 0x000fea0003800000 */
.L_x_166:
        /* <DEDUP_REMOVED lines=8> */
.L_x_169:
[----:B------:R-:W-:Y:S05]  /*7f10*/  BSYNC B1 ;  /* 0x0000000000017941 */ /* 0x000fea0003800000 */
.L_x_168:
        /* <DEDUP_REMOVED lines=8> */
.L_x_171:
[----:B------:R-:W-:Y:S05]  /*7fa0*/  BSYNC B1 ;  /* 0x0000000000017941 */ /* 0x000fea0003800000 */
.L_x_170:
        /* <DEDUP_REMOVED lines=8> */
.L_x_173:
[----:B------:R-:W-:Y:S05]  /*8030*/  BSYNC B1 ;  /* 0x0000000000017941 */ /* 0x000fea0003800000 */
.L_x_172:
        /* <DEDUP_REMOVED lines=8> */
.L_x_175:
[----:B------:R-:W-:Y:S05]  /*80c0*/  BSYNC B1 ;  /* 0x0000000000017941 */ /* 0x000fea0003800000 */
.L_x_174:
        /* <DEDUP_REMOVED lines=13> */
.L_x_177:
[----:B------:R-:W-:Y:S05]  /*81a0*/  BSYNC B1 ;  /* 0x0000000000017941 */ /* 0x000fea0003800000 */
.L_x_176:
        /* <DEDUP_REMOVED lines=8> */
.L_x_179:
[----:B------:R-:W-:Y:S05]  /*8230*/  BSYNC B1 ;  /* 0x0000000000017941 */ /* 0x000fea0003800000 */
.L_x_178:
        /* <DEDUP_REMOVED lines=8> */
.L_x_181:
[----:B------:R-:W-:Y:S05]  /*82c0*/  BSYNC B1 ;  /* 0x0000000000017941 */ /* 0x000fea0003800000 */
.L_x_180:
        /* <DEDUP_REMOVED lines=8> */
.L_x_183:
[----:B------:R-:W-:Y:S05]  /*8350*/  BSYNC B1 ;  /* 0x0000000000017941 */ /* 0x000fea0003800000 */
.L_x_182:
        /* <DEDUP_REMOVED lines=8> */
.L_x_185:
[----:B------:R-:W-:Y:S05]  /*83e0*/  BSYNC B1 ;  /* 0x0000000000017941 */ /* 0x000fea0003800000 */
.L_x_184:
        /* <DEDUP_REMOVED lines=13> */
.L_x_187:
[----:B------:R-:W-:Y:S05]  /*84c0*/  BSYNC B1 ;  /* 0x0000000000017941 */ /* 0x000fea0003800000 */
.L_x_186:
        /* <DEDUP_REMOVED lines=8> */
.L_x_189:
[----:B------:R-:W-:Y:S05]  /*8550*/  BSYNC B1 ;  /* 0x0000000000017941 */ /* 0x000fea0003800000 */
.L_x_188:
        /* <DEDUP_REMOVED lines=8> */
.L_x_191:
[----:B------:R-:W-:Y:S05]  /*85e0*/  BSYNC B1 ;  /* 0x0000000000017941 */ /* 0x000fea0003800000 */
.L_x_190:
        /* <DEDUP_REMOVED lines=8> */
.L_x_193:
[----:B------:R-:W-:Y:S05]  /*8670*/  BSYNC B1 ;  /* 0x0000000000017941 */ /* 0x000fea0003800000 */
.L_x_192:
        /* <DEDUP_REMOVED lines=8> */
.L_x_195:
[----:B------:R-:W-:Y:S05]  /*8700*/  BSYNC B1 ;  /* 0x0000000000017941 */ /* 0x000fea0003800000 */
.L_x_194:
        /* <DEDUP_REMOVED lines=13> */
.L_x_197:
[----:B------:R-:W-:Y:S05]  /*87e0*/  BSYNC B1 ;  /* 0x0000000000017941 */ /* 0x000fea0003800000 */
.L_x_196:
        /* <DEDUP_REMOVED lines=8> */
.L_x_199:
[----:B------:R-:W-:Y:S05]  /*8870*/  BSYNC B1 ;  /* 0x0000000000017941 */ /* 0x000fea0003800000 */
.L_x_198:
        /* <DEDUP_REMOVED lines=8> */
.L_x_201:
[----:B------:R-:W-:Y:S05]  /*8900*/  BSYNC B1 ;  /* 0x0000000000017941 */ /* 0x000fea0003800000 */
.L_x_200:
        /* <DEDUP_REMOVED lines=8> */
.L_x_203:
[----:B------:R-:W-:Y:S05]  /*8990*/  BSYNC B1 ;  /* 0x0000000000017941 */ /* 0x000fea0003800000 */
.L_x_202:
        /* <DEDUP_REMOVED lines=8> */
.L_x_205:
[----:B------:R-:W-:Y:S05]  /*8a20*/  BSYNC B1 ;  /* 0x0000000000017941 */ /* 0x000fea0003800000 */
.L_x_204:
        /* <DEDUP_REMOVED lines=13> */
.L_x_207:
[----:B------:R-:W-:Y:S05]  /*8b00*/  BSYNC B1 ;  /* 0x0000000000017941 */ /* 0x000fea0003800000 */
.L_x_206:
        /* <DEDUP_REMOVED lines=8> */
.L_x_209:
[----:B------:R-:W-:Y:S05]  /*8b90*/  BSYNC B1 ;  /* 0x0000000000017941 */ /* 0x000fea0003800000 */
.L_x_208:
        /* <DEDUP_REMOVED lines=8> */
.L_x_211:
[----:B------:R-:W-:Y:S05]  /*8c20*/  BSYNC B1 ;  /* 0x0000000000017941 */ /* 0x000fea0003800000 */
.L_x_210:
        /* <DEDUP_REMOVED lines=8> */
.L_x_213:
[----:B------:R-:W-:Y:S05]  /*8cb0*/  BSYNC B1 ;  /* 0x0000000000017941 */ /* 0x000fea0003800000 */
.L_x_212:
        /* <DEDUP_REMOVED lines=8> */
.L_x_215:
[----:B------:R-:W-:Y:S05]  /*8d40*/  BSYNC B1 ;  /* 0x0000000000017941 */ /* 0x000fea0003800000 */
.L_x_214:
        /* <DEDUP_REMOVED lines=13> */
.L_x_217:
[----:B------:R-:W-:Y:S05]  /*8e20*/  BSYNC B1 ;  /* 0x0000000000017941 */ /* 0x000fea0003800000 */
.L_x_216:
        /* <DEDUP_REMOVED lines=8> */
.L_x_219:
[----:B------:R-:W-:Y:S05]  /*8eb0*/  BSYNC B1 ;  /* 0x0000000000017941 */ /* 0x000fea0003800000 */
.L_x_218:
        /* <DEDUP_REMOVED lines=8> */
.L_x_221:
[----:B------:R-:W-:Y:S05]  /*8f40*/  BSYNC B1 ;  /* 0x0000000000017941 */ /* 0x000fea0003800000 */
.L_x_220:
        /* <DEDUP_REMOVED lines=8> */
.L_x_223:
[----:B------:R-:W-:Y:S05]  /*8fd0*/  BSYNC B1 ;  /* 0x0000000000017941 */ /* 0x000fea0003800000 */
.L_x_222:
        /* <DEDUP_REMOVED lines=8> */
.L_x_225:
[----:B------:R-:W-:Y:S05]  /*9060*/  BSYNC B1 ;  /* 0x0000000000017941 */ /* 0x000fea0003800000 */
.L_x_224:
        /* <DEDUP_REMOVED lines=13> */
.L_x_227:
[----:B------:R-:W-:Y:S05]  /*9140*/  BSYNC B1 ;  /* 0x0000000000017941 */ /* 0x000fea0003800000 */
.L_x_226:
        /* <DEDUP_REMOVED lines=8> */
.L_x_229:
[----:B------:R-:W-:Y:S05]  /*91d0*/  BSYNC B1 ;  /* 0x0000000000017941 */ /* 0x000fea0003800000 */
.L_x_228:
        /* <DEDUP_REMOVED lines=8> */
.L_x_231:
[----:B------:R-:W-:Y:S05]  /*9260*/  BSYNC B1 ;  /* 0x0000000000017941 */ /* 0x000fea0003800000 */
.L_x_230:
        /* <DEDUP_REMOVED lines=8> */
.L_x_233:
[----:B------:R-:W-:Y:S05]  /*92f0*/  BSYNC B1 ;  /* 0x0000000000017941 */ /* 0x000fea0003800000 */
.L_x_232:
        /* <DEDUP_REMOVED lines=8> */
.L_x_235:
[----:B------:R-:W-:Y:S05]  /*9380*/  BSYNC B1 ;  /* 0x0000000000017941 */ /* 0x000fea0003800000 */
.L_x_234:
        /* <DEDUP_REMOVED lines=13> */
.L_x_237:
[----:B------:R-:W-:Y:S05]  /*9460*/  BSYNC B1 ;  /* 0x0000000000017941 */ /* 0x000fea0003800000 */
.L_x_236:
        /* <DEDUP_REMOVED lines=8> */
.L_x_239:
[----:B------:R-:W-:Y:S05]  /*94f0*/  BSYNC B1 ;  /* 0x0000000000017941 */ /* 0x000fea0003800000 */
.L_x_238:
        /* <DEDUP_REMOVED lines=8> */
.L_x_241:
[----:B------:R-:W-:Y:S05]  /*9580*/  BSYNC B1 ;  /* 0x0000000000017941 */ /* 0x000fea0003800000 */
.L_x_240:
        /* <DEDUP_REMOVED lines=8> */
.L_x_243:
[----:B------:R-:W-:Y:S05]  /*9610*/  BSYNC B1 ;  /* 0x0000000000017941 */ /* 0x000fea0003800000 */
.L_x_242:
        /* <DEDUP_REMOVED lines=8> */
.L_x_245:
[----:B------:R-:W-:Y:S05]  /*96a0*/  BSYNC B1 ;  /* 0x0000000000017941 */ /* 0x000fea0003800000 */
.L_x_244:
        /* <DEDUP_REMOVED lines=13> */
.L_x_247:
[----:B------:R-:W-:Y:S05]  /*9780*/  BSYNC B1 ;  /* 0x0000000000017941 */ /* 0x000fea0003800000 */
.L_x_246:
        /* <DEDUP_REMOVED lines=8> */
.L_x_249:
[----:B------:R-:W-:Y:S05]  /*9810*/  BSYNC B1 ;  /* 0x0000000000017941 */ /* 0x000fea0003800000 */
.L_x_248:
        /* <DEDUP_REMOVED lines=8> */
.L_x_251:
[----:B------:R-:W-:Y:S05]  /*98a0*/  BSYNC B1 ;  /* 0x0000000000017941 */ /* 0x000fea0003800000 */
.L_x_250:
        /* <DEDUP_REMOVED lines=8> */
.L_x_253:
[----:B------:R-:W-:Y:S05]  /*9930*/  BSYNC B1 ;  /* 0x0000000000017941 */ /* 0x000fea0003800000 */
.L_x_252:
        /* <DEDUP_REMOVED lines=8> */
.L_x_255:
[----:B------:R-:W-:Y:S05]  /*99c0*/  BSYNC B1 ;  /* 0x0000000000017941 */ /* 0x000fea0003800000 */
.L_x_254:
        /* <DEDUP_REMOVED lines=13> */
.L_x_257:
[----:B------:R-:W-:Y:S05]  /*9aa0*/  BSYNC B1 ;  /* 0x0000000000017941 */ /* 0x000fea0003800000 */
.L_x_256:
        /* <DEDUP_REMOVED lines=8> */
.L_x_259:
[----:B------:R-:W-:Y:S05]  /*9b30*/  BSYNC B1 ;  /* 0x0000000000017941 */ /* 0x000fea0003800000 */
.L_x_258:
        /* <DEDUP_REMOVED lines=8> */
.L_x_261:
[----:B------:R-:W-:Y:S05]  /*9bc0*/  BSYNC B1 ;  /* 0x0000000000017941 */ /* 0x000fea0003800000 */
.L_x_260:
        /* <DEDUP_REMOVED lines=8> */
.L_x_263:
[----:B------:R-:W-:Y:S05]  /*9c50*/  BSYNC B1 ;  /* 0x0000000000017941 */ /* 0x000fea0003800000 */
.L_x_262:
        /* <DEDUP_REMOVED lines=8> */
.L_x_265:
[----:B------:R-:W-:Y:S05]  /*9ce0*/  BSYNC B1 ;  /* 0x0000000000017941 */ /* 0x000fea0003800000 */
.L_x_264:
        /* <DEDUP_REMOVED lines=13> */
.L_x_267:
[----:B------:R-:W-:Y:S05]  /*9dc0*/  BSYNC B1 ;  /* 0x0000000000017941 */ /* 0x000fea0003800000 */
.L_x_266:
        /* <DEDUP_REMOVED lines=8> */
.L_x_269:
[----:B------:R-:W-:Y:S05]  /*9e50*/  BSYNC B1 ;  /* 0x0000000000017941 */ /* 0x000fea0003800000 */
.L_x_268:
        /* <DEDUP_REMOVED lines=8> */
.L_x_271:
[----:B------:R-:W-:Y:S05]  /*9ee0*/  BSYNC B1 ;  /* 0x0000000000017941 */ /* 0x000fea0003800000 */
.L_x_270:
        /* <DEDUP_REMOVED lines=8> */
.L_x_273:
[----:B------:R-:W-:Y:S05]  /*9f70*/  BSYNC B1 ;  /* 0x0000000000017941 */ /* 0x000fea0003800000 */
.L_x_272:
        /* <DEDUP_REMOVED lines=8> */
.L_x_275:
[----:B------:R-:W-:Y:S05]  /*a000*/  BSYNC B1 ;  /* 0x0000000000017941 */ /* 0x000fea0003800000 */
.L_x_274:
[----:B-1----:R-:W2:Y:S01]  /*a010*/  LDL.LU R3, [R1+0x1e0] ;  /* 0x0001e00001037983 */ /* 0x002ea20000300800 */
[C---:B------:R-:W-:Y:S01]  /*a020*/  ISETP.LT.OR P2, PT, R0.reuse, 0xf2, !P1 ;  /* 0x000000f20000780c */ /* 0x040fe20004f41670 */
[----:B------:R-:W-:Y:S01]  /*a030*/  BSSY B1, `(.L_x_276) ;  /* 0x000000c000017945 */ /* 0x000fe20003800000 */
[----:B------:R-:W-:Y:S02]  /*a040*/  ISETP.LT.OR P6, PT, R0, 0xf9, !P1 ;  /* 0x000000f90000780c */ /* 0x000fe40004fc1670 */
[----:B------:R-:W-:Y:S02]  /*a050*/  IADD3 R163, P3, R160, 0x80, RZ ;  /* 0x00000080a0a37810 */ /* 0x000fe40007f7e0ff */
        /* <DEDUP_REMOVED lines=9> */
.L_x_277:
[----:B------:R-:W-:Y:S05]  /*a0f0*/  BSYNC B1 ;  /* 0x0000000000017941 */ /* 0x000fea0003800000 */
.L_x_276:
        /* <DEDUP_REMOVED lines=8> */
.L_x_279:
[----:B------:R-:W-:Y:S05]  /*a180*/  BSYNC B1 ;  /* 0x0000000000017941 */ /* 0x000fea0003800000 */
.L_x_278:
        /* <DEDUP_REMOVED lines=8> */
.L_x_281:
[----:B------:R-:W-:Y:S05]  /*a210*/  BSYNC B1 ;  /* 0x0000000000017941 */ /* 0x000fea0003800000 */
.L_x_280:
        /* <DEDUP_REMOVED lines=8> */
.L_x_283:
[----:B------:R-:W-:Y:S05]  /*a2a0*/  BSYNC B1 ;  /* 0x0000000000017941 */ /* 0x000fea0003800000 */
.L_x_282:
[----:B-1----:R-:W2:Y:S01]  /*a2b0*/  LDL.LU R3, [R1+0x1f0] ;  /* 0x0001f00001037983 */ /* 0x002ea20000300800 */
[----:B------:R-:W-:Y:S01]  /*a2c0*/  BSSY B1, `(.L_x_284) ;  /* 0x0000008000017945 */ /* 0x000fe20003800000 */
[----:B------:R-:W-:-:S04]  /*a2d0*/  IMAD.WIDE.U32 R160, R163, R20, R158 ;  /* 0x00000014a3a07225 */ /* 0x000fc800078e009e */
[----:B--2---:R-:W-:-:S05]  /*a2e0*/  @!P6 IMAD R3, R3, R17, R2 ;  /* 0x000000110303e224 */ /* 0x004fca00078e0202 */
[----:B------:R1:W-:Y:S01]  /*a2f0*/  @!P6 STG.E.U8 desc[UR36][R4.64+0xf8], R3 ;  /* 0x0000f8030400e986 */ /* 0x0003e2000c101124 */
[----:B------:R-:W-:Y:S05]  /*a300*/  @P1 BRA `(.L_x_285) ;  /* 0x00000000000c1947 */ /* 0x000fea0003800000 */
[----:B------:R-:W1:Y:S02]  /*a310*/  LDG.E.U8 R16, desc[UR36][R14.64+0xf9] ;  /* 0x0000f9240e107981 */ /* 0x000e64000c1e1100 */
[----:B-1----:R-:W-:-:S05]  /*a320*/  PRMT R3, R16, 0x8880, RZ ;  /* 0x0000888010037816 */ /* 0x002fca00000000ff */
[----:B------:R-:W-:-:S07]  /*a330*/  IMAD R2, R3, R18, RZ ;  /* 0x0000001203027224 */ /* 0x000fce00078e02ff */
.L_x_285:
[----:B------:R-:W-:Y:S05]  /*a340*/  BSYNC B1 ;  /* 0x0000000000017941 */ /* 0x000fea0003800000 */
.L_x_284:
[----:B-1----:R-:W2:Y:S01]  /*a350*/  LDL.LU R3, [R1+0x1f4] ;  /* 0x0001f40001037983 */ /* 0x002ea20000300800 */
[----:B------:R-:W-:Y:S01]  /*a360*/  IMAD.WIDE.U32 R158, R163, R20, R152 ;  /* 0x00000014a39e7225 */ /* 0x000fe200078e0098 */
[----:B------:R-:W-:Y:S01]  /*a370*/  ISETP.GE.AND P2, PT, R154, 0x81, PT ;  /* 0x000000819a00780c */ /* 0x000fe20003f46270 */
[----:B------:R-:W-:Y:S01]  /*a380*/  BSSY B1, `(.L_x_286) ;  /* 0x000000e000017945 */ /* 0x000fe20003800000 */
[-C--:B------:R-:W-:Y:S01]  /*a390*/  IADD3 R156, P5, P4, R156, R22.reuse, R160 ;  /* 0x000000169c9c7210 */ /* 0x080fe20007cbe0a0 */
[----:B0-----:R-:W-:Y:S01]  /*a3a0*/  IMAD.X R15, RZ, RZ, UR9, P3 ;  /* 0x00000009ff0f7e24 */ /* 0x001fe200098e06ff */
[----:B------:R-:W-:Y:S02]  /*a3b0*/  ISETP.LT.OR P6, PT, R0, 0x1, !P2 ;  /* 0x000000010000780c */ /* 0x000fe400057c1670 */
[----:B------:R-:W-:Y:S01]  /*a3c0*/  IADD3 R14, P3, R158, R22, RZ ;  /* 0x000000169e0e7210 */ /* 0x000fe20007f7e0ff */
[----:B------:R-:W-:Y:S02]  /*a3d0*/  IMAD R20, R15, R20, RZ ;  /* 0x000000140f147224 */ /* 0x000fe400078e02ff */
[----:B--2---:R-:W-:-:S05]  /*a3e0*/  @!P1 IMAD R3, R3, R17, R2 ;  /* 0x0000001103039224 */ /* 0x004fca00078e0202 */
[----:B------:R0:W-:Y:S01]  /*a3f0*/  @!P1 STG.E.U8 desc[UR36][R4.64+0xf9], R3 ;  /* 0x0000f90304009986 */ /* 0x0001e2000c101124 */
[C---:B------:R-:W-:Y:S02]  /*a400*/  ISETP.LT.OR P1, PT, R0.reuse, 0xf9, !P0 ;  /* 0x000000f90000780c */ /* 0x040fe40004721670 */
[----:B------:R-:W-:-:S11]  /*a410*/  ISETP.LT.OR P0, PT, R0, 0xfa, !P0 ;  /* 0x000000fa0000780c */ /* 0x000fd60004701670 */
[----:B0-----:R-:W-:Y:S05]  /*a420*/  @P1 BRA `(.L_x_287) ;  /* 0x00000000000c1947 */ /* 0x001fea0003800000 */
[----:B------:R-:W2:Y:S02]  /*a430*/  LDG.E.U8 R16, desc[UR36][R12.64+0xf8] ;  /* 0x0000f8240c107981 */ /* 0x000ea4000c1e1100 */
[----:B--2---:R-:W-:-:S05]  /*a440*/  PRMT R3, R16, 0x8880, RZ ;  /* 0x0000888010037816 */ /* 0x004fca00000000ff */
[----:B------:R-:W-:-:S07]  /*a450*/  IMAD R2, R3, R18, RZ ;  /* 0x0000001203027224 */ /* 0x000fce00078e02ff */
.L_x_287:
[----:B------:R-:W-:Y:S05]  /*a460*/  BSYNC B1 ;  /* 0x0000000000017941 */ /* 0x000fea0003800000 */
.L_x_286:
[----:B------:R-:W2:Y:S01]  /*a470*/  LDL.LU R3, [R1+0x1f8] ;  /* 0x0001f80001037983 */ /* 0x000ea20000300800 */
[----:B------:R-:W-:Y:S01]  /*a480*/  BSSY B1, `(.L_x_288) ;  /* 0x0000008000017945 */ /* 0x000fe20003800000 */
[----:B------:R-:W-:Y:S02]  /*a490*/  IMAD R21, R163, R21, R20 ;  /* 0x00000015a3157224 */ /* 0x000fe400078e0214 */
[----:B--2---:R-:W-:-:S05]  /*a4a0*/  @!P1 IMAD R3, R3, R17, R2 ;  /* 0x0000001103039224 */ /* 0x004fca00078e0202 */
[----:B------:R0:W-:Y:S01]  /*a4b0*/  @!P1 STG.E.U8 desc[UR36][R10.64+0xf8], R3 ;  /* 0x0000f8030a009986 */ /* 0x0001e2000c101124 */
[----:B------:R-:W-:Y:S05]  /*a4c0*/  @P0 BRA `(.L_x_289) ;  /* 0x00000000000c0947 */ /* 0x000fea0003800000 */
[----:B------:R-:W0:Y:S02]  /*a4d0*/  LDG.E.U8 R16, desc[UR36][R12.64+0xf9] ;  /* 0x0000f9240c107981 */ /* 0x000e24000c1e1100 */
[----:B0-----:R-:W-:-:S05]  /*a4e0*/  PRMT R3, R16, 0x8880, RZ ;  /* 0x0000888010037816 */ /* 0x001fca00000000ff */
[----:B------:R-:W-:-:S07]  /*a4f0*/  IMAD R2, R3, R18, RZ ;  /* 0x0000001203027224 */ /* 0x000fce00078e02ff */
.L_x_289:
[----:B------:R-:W-:Y:S05]  /*a500*/  BSYNC B1 ;  /* 0x0000000000017941 */ /* 0x000fea0003800000 */
.L_x_288:
[----:B0-----:R-:W2:Y:S01]  /*a510*/  LDL.LU R3, [R1+0x1fc] ;  /* 0x0001fc0001037983 */ /* 0x001ea20000300800 */
[----:B------:R-:W-:Y:S01]  /*a520*/  BSSY B1, `(.L_x_290) ;  /* 0x0000009000017945 */ /* 0x000fe20003800000 */
[----:B------:R-:W-:Y:S01]  /*a530*/  IADD3.X R15, R23, R159, R21, P3, !PT ;  /* 0x0000009f170f7210 */ /* 0x000fe20001ffe415 */
[----:B------:R-:W-:Y:S02]  /*a540*/  IMAD.IADD R160, R21, 0x1, R161 ;  /* 0x0000000115a07824 */ /* 0x000fe400078e02a1 */
[----:B--2---:R-:W-:-:S05]  /*a550*/  @!P0 IMAD R3, R3, R17, R2 ;  /* 0x0000001103038224 */ /* 0x004fca00078e0202 */
[----:B------:R0:W-:Y:S01]  /*a560*/  @!P0 STG.E.U8 desc[UR36][R10.64+0xf9], R3 ;  /* 0x0000f9030a008986 */ /* 0x0001e2000c101124 */
[----:B------:R-:W-:Y:S05]  /*a570*/  @P6 BRA `(.L_x_291) ;  /* 0x00000000000c6947 */ /* 0x000fea0003800000 */
[----:B------:R-:W0:Y:S02]  /*a580*/  LDG.E.U8 R16, desc[UR36][R14.64] ;  /* 0x000000240e107981 */ /* 0x000e24000c1e1100 */
[----:B0-----:R-:W-:-:S05]  /*a590*/  PRMT R3, R16, 0x8880, RZ ;  /* 0x0000888010037816 */ /* 0x001fca00000000ff */
[----:B------:R-:W-:-:S07]  /*a5a0*/  IMAD R2, R3, R18, RZ ;  /* 0x0000001203027224 */ /* 0x000fce00078e02ff */
.L_x_291:
[----:B------:R-:W-:Y:S05]  /*a5b0*/  BSYNC B1 ;  /* 0x0000000000017941 */ /* 0x000fea0003800000 */
.L_x_290:
[----:B------:R-:W-:Y:S01]  /*a5c0*/  ISETP.LT.OR P3, PT, R0, 0x2, !P2 ;  /* 0x000000020000780c */ /* 0x000fe20005761670 */
[----:B0-----:R-:W-:Y:S01]  /*a5d0*/  @!P6 IMAD R3, R24, R17, R2 ;  /* 0x000000111803e224 */ /* 0x001fe200078e0202 */
[----:B------:R-:W-:Y:S01]  /*a5e0*/  ISETP.GE.AND P0, PT, R154, 0x89, PT ;  /* 0x000000899a00780c */ /* 0x000fe20003f06270 */
[----:B------:R-:W-:Y:S01]  /*a5f0*/  BSSY B1, `(.L_x_292) ;  /* 0x000000b000017945 */ /* 0x000fe20003800000 */
[----:B------:R-:W-:Y:S02]  /*a600*/  IADD3.X R157, R153, R23, R160, P5, P4 ;  /* 0x00000017999d7210 */ /* 0x000fe40002fe84a0 */
[----:B------:R0:W-:Y:S01]  /*a610*/  @!P6 STG.E.U8 desc[UR36][R6.64], R3 ;  /* 0x000000030600e986 */ /* 0x0001e2000c101124 */
[C---:B------:R-:W-:Y:S02]  /*a620*/  ISETP.LT.OR P4, PT, R0.reuse, 0x1, !P0 ;  /* 0x000000010000780c */ /* 0x040fe40004781670 */
[C---:B------:R-:W-:Y:S02]  /*a630*/  ISETP.LT.OR P5, PT, R0.reuse, 0x2, !P0 ;  /* 0x000000020000780c */ /* 0x040fe400047a1670 */
[----:B------:R-:W-:-:S02]  /*a640*/  ISETP.LT.OR P6, PT, R0, 0x9, !P2 ;  /* 0x000000090000780c */ /* 0x000fc400057c1670 */
[----:B------:R-:W-:Y:S01]  /*a650*/  ISETP.LT.OR P1, PT, R0, 0xa, !P2 ;  /* 0x0000000a0000780c */ /* 0x000fe20005721670 */
[----:B------:R-:W-:-:S12]  /*a660*/  @P3 BRA `(.L_x_293) ;  /* 0x00000000000c3947 */ /* 0x000fd80003800000 */
[----:B------:R-:W0:Y:S02]  /*a670*/  LDG.E.U8 R16, desc[UR36][R14.64+0x1] ;  /* 0x000001240e107981 */ /* 0x000e24000c1e1100 */
[----:B0-----:R-:W-:-:S05]  /*a680*/  PRMT R3, R16, 0x8880, RZ ;  /* 0x0000888010037816 */ /* 0x001fca00000000ff */
[----:B------:R-:W-:-:S07]  /*a690*/  IMAD R2, R3, R18, RZ ;  /* 0x0000001203027224 */ /* 0x000fce00078e02ff */
.L_x_293:
[----:B------:R-:W-:Y:S05]  /*a6a0*/  BSYNC B1 ;  /* 0x0000000000017941 */ /* 0x000fea0003800000 */
.L_x_292:
[----:B------:R-:W-:Y:S01]  /*a6b0*/  @!P3 IMAD R25, R25, R17, R2 ;  /* 0x000000111919b224 */ /* 0x000fe200078e0202 */
[----:B------:R-:W-:Y:S04]  /*a6c0*/  BSSY B1, `(.L_x_294) ;  /* 0x0000006000017945 */ /* 0x000fe80003800000 */
[----:B------:R1:W-:Y:S01]  /*a6d0*/  @!P3 STG.E.U8 desc[UR36][R6.64+0x1], R25 ;  /* 0x000001190600b986 */ /* 0x0003e2000c101124 */
[----:B------:R-:W-:Y:S05]  /*a6e0*/  @P4 BRA `(.L_x_295) ;  /* 0x00000000000c4947 */ /* 0x000fea0003800000 */
[----:B------:R-:W0:Y:S02]  /*a6f0*/  LDG.E.U8 R16, desc[UR36][R156.64] ;  /* 0x000000249c107981 */ /* 0x000e24000c1e1100 */
[----:B0-----:R-:W-:-:S05]  /*a700*/  PRMT R3, R16, 0x8880, RZ ;  /* 0x0000888010037816 */ /* 0x001fca00000000ff */
[----:B------:R-:W-:-:S07]  /*a710*/  IMAD R2, R3, R18, RZ ;  /* 0x0000001203027224 */ /* 0x000fce00078e02ff */
.L_x_295:
[----:B------:R-:W-:Y:S05]  /*a720*/  BSYNC B1 ;  /* 0x0000000000017941 */ /* 0x000fea0003800000 */
.L_x_294:
[----:B0-----:R-:W-:Y:S01]  /*a730*/  @!P4 IMAD R3, R26, R17, R2 ;  /* 0x000000111a03c224 */ /* 0x001fe200078e0202 */
[----:B------:R-:W-:Y:S04]  /*a740*/  BSSY B1, `(.L_x_296) ;  /* 0x0000006000017945 */ /* 0x000fe80003800000 */
[----:B------:R0:W-:Y:S01]  /*a750*/  @!P4 STG.E.U8 desc[UR36][R8.64], R3 ;  /* 0x000000030800c986 */ /* 0x0001e2000c101124 */
[----:B------:R-:W-:Y:S05]  /*a760*/  @P5 BRA `(.L_x_297) ;  /* 0x00000000000c5947 */ /* 0x000fea0003800000 */
[----:B------:R-:W0:Y:S02]  /*a770*/  LDG.E.U8 R16, desc[UR36][R156.64+0x1] ;  /* 0x000001249c107981 */ /* 0x000e24000c1e1100 */
[----:B0-----:R-:W-:-:S05]  /*a780*/  PRMT R3, R16, 0x8880, RZ ;  /* 0x0000888010037816 */ /* 0x001fca00000000ff */
[----:B------:R-:W-:-:S07]  /*a790*/  IMAD R2, R3, R18, RZ ;  /* 0x0000001203027224 */ /* 0x000fce00078e02ff */
.L_x_297:
[----:B------:R-:W-:Y:S05]  /*a7a0*/  BSYNC B1 ;  /* 0x0000000000017941 */ /* 0x000fea0003800000 */
.L_x_296:
[----:B------:R-:W-:Y:S01]  /*a7b0*/  @!P5 IMAD R27, R27, R17, R2 ;  /* 0x000000111b1bd224 */ /* 0x000fe200078e0202 */
[----:B------:R-:W-:Y:S04]  /*a7c0*/  BSSY B1, `(.L_x_298) ;  /* 0x0000006000017945 */ /* 0x000fe80003800000 */
[----:B------:R2:W-:Y:S01]  /*a7d0*/  @!P5 STG.E.U8 desc[UR36][R8.64+0x1], R27 ;  /* 0x0000011b0800d986 */ /* 0x0005e2000c101124 */
[----:B------:R-:W-:Y:S05]  /*a7e0*/  @P6 BRA `(.L_x_299) ;  /* 0x00000000000c6947 */ /* 0x000fea0003800000 */
[----:B------:R-:W0:Y:S02]  /*a7f0*/  LDG.E.U8 R16, desc[UR36][R14.64+0x8] ;  /* 0x000008240e107981 */ /* 0x000e24000c1e1100 */
[----:B0-----:R-:W-:-:S05]  /*a800*/  PRMT R3, R16, 0x8880, RZ ;  /* 0x0000888010037816 */ /* 0x001fca00000000ff */
[----:B------:R-:W-:-:S07]  /*a810*/  IMAD R2, R3, R18, RZ ;  /* 0x0000001203027224 */ /* 0x000fce00078e02ff */
.L_x_299:
[----:B------:R-:W-:Y:S05]  /*a820*/  BSYNC B1 ;  /* 0x0000000000017941 */ /* 0x000fea0003800000 */
.L_x_298:
[----:B0-----:R-:W-:Y:S01]  /*a830*/  @!P6 IMAD R3, R28, R17, R2 ;  /* 0x000000111c03e224 */ /* 0x001fe200078e0202 */
[----:B------:R-:W-:Y:S04]  /*a840*/  BSSY B1, `(.L_x_300) ;  /* 0x0000006000017945 */ /* 0x000fe80003800000 */
[----:B------:R0:W-:Y:S01]  /*a850*/  @!P6 STG.E.U8 desc[UR36][R6.64+0x8], R3 ;  /* 0x000008030600e986 */ /* 0x0001e2000c101124 */
[----:B------:R-:W-:Y:S05]  /*a860*/  @P1 BRA `(.L_x_301) ;  /* 0x00000000000c1947 */ /* 0x000fea0003800000 */
[----:B------:R-:W0:Y:S02]  /*a870*/  LDG.E.U8 R16, desc[UR36][R14.64+0x9] ;  /* 0x000009240e107981 */ /* 0x000e24000c1e1100 */
[----:B0-----:R-:W-:-:S05]  /*a880*/  PRMT R3, R16, 0x8880, RZ ;  /* 0x0000888010037816 */ /* 0x001fca00000000ff */
[----:B------:R-:W-:-:S07]  /*a890*/  IMAD R2, R3, R18, RZ ;  /* 0x0000001203027224 */ /* 0x000fce00078e02ff */
.L_x_301:
[----:B------:R-:W-:Y:S05]  /*a8a0*/  BSYNC B1 ;  /* 0x0000000000017941 */ /* 0x000fea0003800000 */
.L_x_300:
[C---:B------:R-:W-:Y:S01]  /*a8b0*/  ISETP.LT.OR P4, PT, R0.reuse, 0x9, !P0 ;  /* 0x000000090000780c */ /* 0x040fe20004781670 */
[----:B------:R-:W-:Y:S01]  /*a8c0*/  @!P1 IMAD R29, R29, R17, R2 ;  /* 0x000000111d1d9224 */ /* 0x000fe200078e0202 */
[----:B------:R-:W-:Y:S01]  /*a8d0*/  BSSY B1, `(.L_x_302) ;  /* 0x000000a000017945 */ /* 0x000fe20003800000 */
[C---:B------:R-:W-:Y:S02]  /*a8e0*/  ISETP.LT.OR P3, PT, R0.reuse, 0xa, !P0 ;  /* 0x0000000a0000780c */ /* 0x040fe40004761670 */
[C---:B------:R-:W-:Y:S01]  /*a8f0*/  ISETP.LT.OR P5, PT, R0.reuse, 0x11, !P2 ;  /* 0x000000110000780c */ /* 0x040fe200057a1670 */
[----:B------:R3:W-:Y:S01]  /*a900*/  @!P1 STG.E.U8 desc[UR36][R6.64+0x9], R29 ;  /* 0x0000091d06009986 */ /* 0x0007e2000c101124 */
[C---:B------:R-:W-:Y:S02]  /*a910*/  ISETP.LT.OR P6, PT, R0.reuse, 0x12, !P2 ;  /* 0x000000120000780c */ /* 0x040fe400057c1670 */
[----:B------:R-:W-:-:S04]  /*a920*/  ISETP.LT.OR P1, PT, R0, 0x11, !P0 ;  /* 0x000000110000780c */ /* 0x000fc80004721670 */
[----:B------:R-:W-:Y:S09]  /*a930*/  @P4 BRA `(.L_x_303) ;  /* 0x00000000000c4947 */ /* 0x000ff20003800000 */
[----:B------:R-:W0:Y:S02]  /*a940*/  LDG.E.U8 R16, desc[UR36][R156.64+0x8] ;  /* 0x000008249c107981 */ /* 0x000e24000c1e1100 */
[----:B0-----:R-:W-:-:S05]  /*a950*/  PRMT R3, R16, 0x8880, RZ ;  /* 0x0000888010037816 */ /* 0x001fca00000000ff */
[----:B------:R-:W-:-:S07]  /*a960*/  IMAD R2, R3, R18, RZ ;  /* 0x0000001203027224 */ /* 0x000fce00078e02ff */
.L_x_303:
[----:B------:R-:W-:Y:S05]  /*a970*/  BSYNC B1 ;  /* 0x0000000000017941 */ /* 0x000fea0003800000 */
.L_x_302:
[----:B0-----:R-:W-:Y:S01]  /*a980*/  @!P4 IMAD R3, R30, R17, R2 ;  /* 0x000000111e03c224 */ /* 0x001fe200078e0202 */
[----:B------:R-:W-:Y:S04]  /*a990*/  BSSY B1, `(.L_x_304) ;  /* 0x0000006000017945 */ /* 0x000fe80003800000 */
[----:B------:R0:W-:Y:S01]  /*a9a0*/  @!P4 STG.E.U8 desc[UR36][R8.64+0x8], R3 ;  /* 0x000008030800c986 */ /* 0x0001e2000c101124 */
[----:B------:R-:W-:Y:S05]  /*a9b0*/  @P3 BRA `(.L_x_305) ;  /* 0x00000000000c3947 */ /* 0x000fea0003800000 */
[----:B------:R-:W0:Y:S02]  /*a9c0*/  LDG.E.U8 R16, desc[UR36][R156.64+0x9] ;  /* 0x000009249c107981 */ /* 0x000e24000c1e1100 */
[----:B0-----:R-:W-:-:S05]  /*a9d0*/  PRMT R3, R16, 0x8880, RZ ;  /* 0x0000888010037816 */ /* 0x001fca00000000ff */
[----:B------:R-:W-:-:S07]  /*a9e0*/  IMAD R2, R3, R18, RZ ;  /* 0x0000001203027224 */ /* 0x000fce00078e02ff */
.L_x_305:
[----:B------:R-:W-:Y:S05]  /*a9f0*/  BSYNC B1 ;  /* 0x0000000000017941 */ /* 0x000fea0003800000 */
.L_x_304:
[----:B------:R-:W-:Y:S01]  /*aa00*/  @!P3 IMAD R31, R31, R17, R2 ;  /* 0x000000111f1fb224 */ /* 0x000fe200078e0202 */
[----:B------:R-:W-:Y:S04]  /*aa10*/  BSSY B1, `(.L_x_306) ;  /* 0x0000006000017945 */ /* 0x000fe80003800000 */
[----:B------:R4:W-:Y:S01]  /*aa20*/  @!P3 STG.E.U8 desc[UR36][R8.64+0x9], R31 ;  /* 0x0000091f0800b986 */ /* 0x0009e2000c101124 */
[----:B------:R-:W-:Y:S05]  /*aa30*/  @P5 BRA `(.L_x_307) ;  /* 0x00000000000c5947 */ /* 0x000fea0003800000 */
[----:B------:R-:W0:Y:S02]  /*aa40*/  LDG.E.U8 R16, desc[UR36][R14.64+0x10] ;  /* 0x000010240e107981 */ /* 0x000e24000c1e1100 */
[----:B0-----:R-:W-:-:S05]  /*aa50*/  PRMT R3, R16, 0x8880, RZ ;  /* 0x0000888010037816 */ /* 0x001fca00000000ff */
[----:B------:R-:W-:-:S07]  /*aa60*/  IMAD R2, R3, R18, RZ ;  /* 0x0000001203027224 */ /* 0x000fce00078e02ff */
.L_x_307:
[----:B------:R-:W-:Y:S05]  /*aa70*/  BSYNC B1 ;  /* 0x0000000000017941 */ /* 0x000fea0003800000 */
.L_x_306:
[----:B0-----:R-:W-:Y:S01]  /*aa80*/  @!P5 IMAD R3, R32, R17, R2 ;  /* 0x000000112003d224 */ /* 0x001fe200078e0202 */
[----:B------:R-:W-:Y:S04]  /*aa90*/  BSSY B1, `(.L_x_308) ;  /* 0x0000006000017945 */ /* 0x000fe80003800000 */
[----:B------:R0:W-:Y:S01]  /*aaa0*/  @!P5 STG.E.U8 desc[UR36][R6.64+0x10], R3 ;  /* 0x000010030600d986 */ /* 0x0001e2000c101124 */
[----:B------:R-:W-:Y:S05]  /*aab0*/  @P6 BRA `(.L_x_309) ;  /* 0x00000000000c6947 */ /* 0x000fea0003800000 */
[----:B------:R-:W0:Y:S02]  /*aac0*/  LDG.E.U8 R16, desc[UR36][R14.64+0x11] ;  /* 0x000011240e107981 */ /* 0x000e24000c1e1100 */
[----:B0-----:R-:W-:-:S05]  /*aad0*/  PRMT R3, R16, 0x8880, RZ ;  /* 0x0000888010037816 */ /* 0x001fca00000000ff */
[----:B------:R-:W-:-:S07]  /*aae0*/  IMAD R2, R3, R18, RZ ;  /* 0x0000001203027224 */ /* 0x000fce00078e02ff */
.L_x_309:
[----:B------:R-:W-:Y:S05]  /*aaf0*/  BSYNC B1 ;  /* 0x0000000000017941 */ /* 0x000fea0003800000 */
.L_x_308:
[----:B------:R-:W-:Y:S01]  /*ab00*/  @!P6 IMAD R33, R33, R17, R2 ;  /* 0x000000112121e224 */ /* 0x000fe200078e0202 */
[----:B------:R-:W-:Y:S04]  /*ab10*/  BSSY B1, `(.L_x_310) ;  /* 0x0000006000017945 */ /* 0x000fe80003800000 */
[----:B------:R0:W-:Y:S01]  /*ab20*/  @!P6 STG.E.U8 desc[UR36][R6.64+0x11], R33 ;  /* 0x000011210600e986 */ /* 0x0001e2000c101124 */
[----:B------:R-:W-:Y:S05]  /*ab30*/  @P1 BRA `(.L_x_311) ;  /* 0x00000000000c1947 */ /* 0x000fea0003800000 */
[----:B------:R-:W0:Y:S02]  /*ab40*/  LDG.E.U8 R16, desc[UR36][R156.64+0x10] ;  /* 0x000010249c107981 */ /* 0x000e24000c1e1100 */
[----:B0-----:R-:W-:-:S05]  /*ab50*/  PRMT R3, R16, 0x8880, RZ ;  /* 0x0000888010037816 */ /* 0x001fca00000000ff */
[----:B------:R-:W-:-:S07]  /*ab60*/  IMAD R2, R3, R18, RZ ;  /* 0x0000001203027224 */ /* 0x000fce00078e02ff */
.L_x_311:
[----:B------:R-:W-:Y:S05]  /*ab70*/  BSYNC B1 ;  /* 0x0000000000017941 */ /* 0x000fea0003800000 */
.L_x_310:
[----:B------:R-:W-:Y:S01]  /*ab80*/  ISETP.LT.OR P4, PT, R0, 0x12, !P0 ;  /* 0x000000120000780c */ /* 0x000fe20004781670 */
[----:B0-----:R-:W-:Y:S01]  /*ab90*/  @!P1 IMAD R3, R34, R17, R2 ;  /* 0x0000001122039224 */ /* 0x001fe200078e0202 */
        /* <DEDUP_REMOVED lines=10> */
.L_x_313:
[----:B------:R-:W-:Y:S05]  /*ac40*/  BSYNC B1 ;  /* 0x0000000000017941 */ /* 0x000fea0003800000 */
.L_x_312:
[----:B------:R-:W-:Y:S01]  /*ac50*/  @!P4 IMAD R35, R35, R17, R2 ;  /* 0x000000112323c224 */ /* 0x000fe200078e0202 */
[----:B------:R-:W-:Y:S04]  /*ac60*/  BSSY B1, `(.L_x_314) ;  /* 0x0000006000017945 */ /* 0x000fe80003800000 */
[----:B------:R0:W-:Y:S01]  /*ac70*/  @!P4 STG.E.U8 desc[UR36][R8.64+0x11], R35 ;  /* 0x000011230800c986 */ /* 0x0001e2000c101124 */
[----:B------:R-:W-:Y:S05]  /*ac80*/  @P3 BRA `(.L_x_315) ;  /* 0x00000000000c3947 */ /* 0x000fea0003800000 */
[----:B------:R-:W0:Y:S02]  /*ac90*/  LDG.E.U8 R16, desc[UR36][R14.64+0x18] ;  /* 0x000018240e107981 */ /* 0x000e24000c1e1100 */
[----:B0-----:R-:W-:-:S05]  /*aca0*/  PRMT R3, R16, 0x8880, RZ ;  /* 0x0000888010037816 */ /* 0x001fca00000000ff */
[----:B------:R-:W-:-:S07]  /*acb0*/  IMAD R2, R3, R18, RZ ;  /* 0x0000001203027224 */ /* 0x000fce00078e02ff */
.L_x_315:
[----:B------:R-:W-:Y:S05]  /*acc0*/  BSYNC B1 ;  /* 0x0000000000017941 */ /* 0x000fea0003800000 */
.L_x_314:
[----:B0-----:R-:W-:Y:S01]  /*acd0*/  @!P3 IMAD R3, R36, R17, R2 ;  /* 0x000000112403b224 */ /* 0x001fe200078e0202 */
[----:B------:R-:W-:Y:S04]  /*ace0*/  BSSY B1, `(.L_x_316) ;  /* 0x0000006000017945 */ /* 0x000fe80003800000 */
[----:B------:R0:W-:Y:S01]  /*acf0*/  @!P3 STG.E.U8 desc[UR36][R6.64+0x18], R3 ;  /* 0x000018030600b986 */ /* 0x0001e2000c101124 */
[----:B------:R-:W-:Y:S05]  /*ad00*/  @P5 BRA `(.L_x_317) ;  /* 0x00000000000c5947 */ /* 0x000fea0003800000 */
[----:B------:R-:W0:Y:S02]  /*ad10*/  LDG.E.U8 R16, desc[UR36][R14.64+0x19] ;  /* 0x000019240e107981 */ /* 0x000e24000c1e1100 */
[----:B0-----:R-:W-:-:S05]  /*ad20*/  PRMT R3, R16, 0x8880, RZ ;  /* 0x0000888010037816 */ /* 0x001fca00000000ff */
[----:B------:R-:W-:-:S07]  /*ad30*/  IMAD R2, R3, R18, RZ ;  /* 0x0000001203027224 */ /* 0x000fce00078e02ff */
.L_x_317:
[----:B------:R-:W-:Y:S05]  /*ad40*/  BSYNC B1 ;  /* 0x0000000000017941 */ /* 0x000fea0003800000 */
.L_x_316:
[----:B------:R-:W-:Y:S01]  /*ad50*/  @!P5 IMAD R37, R37, R17, R2 ;  /* 0x000000112525d224 */ /* 0x000fe200078e0202 */
[----:B------:R-:W-:Y:S04]  /*ad60*/  BSSY B1, `(.L_x_318) ;  /* 0x0000006000017945 */ /* 0x000fe80003800000 */
[----:B------:R0:W-:Y:S01]  /*ad70*/  @!P5 STG.E.U8 desc[UR36][R6.64+0x19], R37 ;  /* 0x000019250600d986 */ /* 0x0001e2000c101124 */
[----:B------:R-:W-:Y:S05]  /*ad80*/  @P6 BRA `(.L_x_319) ;  /* 0x00000000000c6947 */ /* 0x000fea0003800000 */
[----:B------:R-:W0:Y:S02]  /*ad90*/  LDG.E.U8 R16, desc[UR36][R156.64+0x18] ;  /* 0x000018249c107981 */ /* 0x000e24000c1e1100 */
[----:B0-----:R-:W-:-:S05]  /*ada0*/  PRMT R3, R16, 0x8880, RZ ;  /* 0x0000888010037816 */ /* 0x001fca00000000ff */
[----:B------:R-:W-:-:S07]  /*adb0*/  IMAD R2, R3, R18, RZ ;  /* 0x0000001203027224 */ /* 0x000fce00078e02ff */
.L_x_319:
[----:B------:R-:W-:Y:S05]  /*adc0*/  BSYNC B1 ;  /* 0x0000000000017941 */ /* 0x000fea0003800000 */
.L_x_318:
[----:B0-----:R-:W-:Y:S01]  /*add0*/  @!P6 IMAD R3, R38, R17, R2 ;  /* 0x000000112603e224 */ /* 0x001fe200078e0202 */
[----:B------:R-:W-:Y:S04]  /*ade0*/  BSSY B1, `(.L_x_320) ;  /* 0x0000006000017945 */ /* 0x000fe80003800000 */
[----:B------:R0:W-:Y:S01]  /*adf0*/  @!P6 STG.E.U8 desc[UR36][R8.64+0x18], R3 ;  /* 0x000018030800e986 */ /* 0x0001e2000c101124 */
[----:B------:R-:W-:Y:S05]  /*ae00*/  @P1 BRA `(.L_x_321) ;  /* 0x00000000000c1947 */ /* 0x000fea0003800000 */
[----:B------:R-:W0:Y:S02]  /*ae10*/  LDG.E.U8 R16, desc[UR36][R156.64+0x19] ;  /* 0x000019249c107981 */ /* 0x000e24000c1e1100 */
[----:B0-----:R-:W-:-:S05]  /*ae20*/  PRMT R3, R16, 0x8880, RZ ;  /* 0x0000888010037816 */ /* 0x001fca00000000ff */
[----:B------:R-:W-:-:S07]  /*ae30*/  IMAD R2, R3, R18, RZ ;  /* 0x0000001203027224 */ /* 0x000fce00078e02ff */
.L_x_321:
[----:B------:R-:W-:Y:S05]  /*ae40*/  BSYNC B1 ;  /* 0x0000000000017941 */ /* 0x000fea0003800000 */
.L_x_320:
        /* <DEDUP_REMOVED lines=12> */
.L_x_323:
[----:B------:R-:W-:Y:S05]  /*af10*/  BSYNC B1 ;  /* 0x0000000000017941 */ /* 0x000fea0003800000 */
.L_x_322:
[----:B0-----:R-:W-:Y:S01]  /*af20*/  @!P4 IMAD R3, R40, R17, R2 ;  /* 0x000000112803c224 */ /* 0x001fe200078e0202 */
[----:B------:R-:W-:Y:S04]  /*af30*/  BSSY B1, `(.L_x_324) ;  /* 0x0000006000017945 */ /* 0x000fe80003800000 */
[----:B------:R0:W-:Y:S01]  /*af40*/  @!P4 STG.E.U8 desc[UR36][R6.64+0x20], R3 ;  /* 0x000020030600c986 */ /* 0x0001e2000c101124 */
[----:B------:R-:W-:Y:S05]  /*af50*/  @P3 BRA `(.L_x_325) ;  /* 0x00000000000c3947 */ /* 0x000fea0003800000 */
[----:B------:R-:W0:Y:S02]  /*af60*/  LDG.E.U8 R16, desc[UR36][R14.64+0x21] ;  /* 0x000021240e107981 */ /* 0x000e24000c1e1100 */
[----:B0-----:R-:W-:-:S05]  /*af70*/  PRMT R3, R16, 0x8880, RZ ;  /* 0x0000888010037816 */ /* 0x001fca00000000ff */
[----:B------:R-:W-:-:S07]  /*af80*/  IMAD R2, R3, R18, RZ ;  /* 0x0000001203027224 */ /* 0x000fce00078e02ff */
.L_x_325:
[----:B------:R-:W-:Y:S05]  /*af90*/  BSYNC B1 ;  /* 0x0000000000017941 */ /* 0x000fea0003800000 */
.L_x_324:
[----:B------:R-:W-:Y:S01]  /*afa0*/  @!P3 IMAD R41, R41, R17, R2 ;  /* 0x000000112929b224 */ /* 0x000fe200078e0202 */
[----:B------:R-:W-:Y:S04]  /*afb0*/  BSSY B1, `(.L_x_326) ;  /* 0x0000006000017945 */ /* 0x000fe80003800000 */
[----:B------:R0:W-:Y:S01]  /*afc0*/  @!P3 STG.E.U8 desc[UR36][R6.64+0x21], R41 ;  /* 0x000021290600b986 */ /* 0x0001e2000c101124 */
[----:B------:R-:W-:Y:S05]  /*afd0*/  @P5 BRA `(.L_x_327) ;  /* 0x00000000000c5947 */ /* 0x000fea0003800000 */
[----:B------:R-:W0:Y:S02]  /*afe0*/  LDG.E.U8 R16, desc[UR36][R156.64+0x20] ;  /* 0x000020249c107981 */ /* 0x000e24000c1e1100 */
[----:B0-----:R-:W-:-:S05]  /*aff0*/  PRMT R3, R16, 0x8880, RZ ;  /* 0x0000888010037816 */ /* 0x001fca00000000ff */
[----:B------:R-:W-:-:S07]  /*b000*/  IMAD R2, R3, R18, RZ ;  /* 0x0000001203027224 */ /* 0x000fce00078e02ff */
.L_x_327:
[----:B------:R-:W-:Y:S05]  /*b010*/  BSYNC B1 ;  /* 0x0000000000017941 */ /* 0x000fea0003800000 */
.L_x_326:
[----:B0-----:R-:W-:Y:S01]  /*b020*/  @!P5 IMAD R3, R42, R17, R2 ;  /* 0x000000112a03d224 */ /* 0x001fe200078e0202 */
[----:B------:R-:W-:Y:S04]  /*b030*/  BSSY B1, `(.L_x_328) ;  /* 0x0000006000017945 */ /* 0x000fe80003800000 */
[----:B------:R0:W-:Y:S01]  /*b040*/  @!P5 STG.E.U8 desc[UR36][R8.64+0x20], R3 ;  /* 0x000020030800d986 */ /* 0x0001e2000c101124 */
[----:B------:R-:W-:Y:S05]  /*b050*/  @P6 BRA `(.L_x_329) ;  /* 0x00000000000c6947 */ /* 0x000fea0003800000 */
[----:B------:R-:W0:Y:S02]  /*b060*/  LDG.E.U8 R16, desc[UR36][R156.64+0x21] ;  /* 0x000021249c107981 */ /* 0x000e24000c1e1100 */
[----:B0-----:R-:W-:-:S05]  /*b070*/  PRMT R3, R16, 0x8880, RZ ;  /* 0x0000888010037816 */ /* 0x001fca00000000ff */
[----:B------:R-:W-:-:S07]  /*b080*/  IMAD R2, R3, R18, RZ ;  /* 0x0000001203027224 */ /* 0x000fce00078e02ff */
.L_x_329:
[----:B------:R-:W-:Y:S05]  /*b090*/  BSYNC B1 ;  /* 0x0000000000017941 */ /* 0x000fea0003800000 */
.L_x_328:
[----:B------:R-:W-:Y:S01]  /*b0a0*/  @!P6 IMAD R43, R43, R17, R2 ;  /* 0x000000112b2be224 */ /* 0x000fe200078e0202 */
[----:B------:R-:W-:Y:S04]  /*b0b0*/  BSSY B1, `(.L_x_330) ;  /* 0x0000006000017945 */ /* 0x000fe80003800000 */
[----:B------:R0:W-:Y:S01]  /*b0c0*/  @!P6 STG.E.U8 desc[UR36][R8.64+0x21], R43 ;  /* 0x0000212b0800e986 */ /* 0x0001e2000c101124 */
[----:B------:R-:W-:Y:S05]  /*b0d0*/  @P1 BRA `(.L_x_331) ;  /* 0x00000000000c1947 */ /* 0x000fea0003800000 */
[----:B------:R-:W0:Y:S02]  /*b0e0*/  LDG.E.U8 R16, desc[UR36][R14.64+0x28] ;  /* 0x000028240e107981 */ /* 0x000e24000c1e1100 */
[----:B0-----:R-:W-:-:S05]  /*b0f0*/  PRMT R3, R16, 0x8880, RZ ;  /* 0x0000888010037816 */ /* 0x001fca00000000ff */
[----:B------:R-:W-:-:S07]  /*b100*/  IMAD R2, R3, R18, RZ ;  /* 0x0000001203027224 */ /* 0x000fce00078e02ff */
.L_x_331:
[----:B------:R-:W-:Y:S05]  /*b110*/  BSYNC B1 ;  /* 0x0000000000017941 */ /* 0x000fea0003800000 */
.L_x_330:
        /* <DEDUP_REMOVED lines=12> */
.L_x_333:
[----:B------:R-:W-:Y:S05]  /*b1e0*/  BSYNC B1 ;  /* 0x0000000000017941 */ /* 0x000fea0003800000 */
.L_x_332:
[----:B------:R-:W-:Y:S01]  /*b1f0*/  @!P4 IMAD R45, R45, R17, R2 ;  /* 0x000000112d2dc224 */ /* 0x000fe200078e0202 */
[----:B------:R-:W-:Y:S04]  /*b200*/  BSSY B1, `(.L_x_334) ;  /* 0x0000006000017945 */ /* 0x000fe80003800000 */
[----:B------:R0:W-:Y:S01]  /*b210*/  @!P4 STG.E.U8 desc[UR36][R6.64+0x29], R45 ;  /* 0x0000292d0600c986 */ /* 0x0001e2000c101124 */
[----:B------:R-:W-:Y:S05]  /*b220*/  @P3 BRA `(.L_x_335) ;  /* 0x00000000000c3947 */ /* 0x000fea0003800000 */
[----:B------:R-:W0:Y:S02]  /*b230*/  LDG.E.U8 R16, desc[UR36][R156.64+0x28] ;  /* 0x000028249c107981 */ /* 0x000e24000c1e1100 */
[----:B0-----:R-:W-:-:S05]  /*b240*/  PRMT R3, R16, 0x8880, RZ ;  /* 0x0000888010037816 */ /* 0x001fca00000000ff */
[----:B------:R-:W-:-:S07]  /*b250*/  IMAD R2, R3, R18, RZ ;  /* 0x0000001203027224 */ /* 0x000fce00078e02ff */
.L_x_335:
[----:B------:R-:W-:Y:S05]  /*b260*/  BSYNC B1 ;  /* 0x0000000000017941 */ /* 0x000fea0003800000 */
.L_x_334:
[----:B0-----:R-:W-:Y:S01]  /*b270*/  @!P3 IMAD R3, R46, R17, R2 ;  /* 0x000000112e03b224 */ /* 0x001fe200078e0202 */
[----:B------:R-:W-:Y:S04]  /*b280*/  BSSY B1, `(.L_x_336) ;  /* 0x0000006000017945 */ /* 0x000fe80003800000 */
[----:B------:R0:W-:Y:S01]  /*b290*/  @!P3 STG.E.U8 desc[UR36][R8.64+0x28], R3 ;  /* 0x000028030800b986 */ /* 0x0001e2000c101124 */
[----:B------:R-:W-:Y:S05]  /*b2a0*/  @P5 BRA `(.L_x_337) ;  /* 0x00000000000c5947 */ /* 0x000fea0003800000 */
[----:B------:R-:W0:Y:S02]  /*b2b0*/  LDG.E.U8 R16, desc[UR36][R156.64+0x29] ;  /* 0x000029249c107981 */ /* 0x000e24000c1e1100 */
[----:B0-----:R-:W-:-:S05]  /*b2c0*/  PRMT R3, R16, 0x8880, RZ ;  /* 0x0000888010037816 */ /* 0x001fca00000000ff */
[----:B------:R-:W-:-:S07]  /*b2d0*/  IMAD R2, R3, R18, RZ ;  /* 0x0000001203027224 */ /* 0x000fce00078e02ff */
.L_x_337:
[----:B------:R-:W-:Y:S05]  /*b2e0*/  BSYNC B1 ;  /* 0x0000000000017941 */ /* 0x000fea0003800000 */
.L_x_336:
[----:B------:R-:W-:Y:S01]  /*b2f0*/  @!P5 IMAD R47, R47, R17, R2 ;  /* 0x000000112f2fd224 */ /* 0x000fe200078e0202 */
[----:B------:R-:W-:Y:S04]  /*b300*/  BSSY B1, `(.L_x_338) ;  /* 0x0000006000017945 */ /* 0x000fe80003800000 */
[----:B------:R0:W-:Y:S01]  /*b310*/  @!P5 STG.E.U8 desc[UR36][R8.64+0x29], R47 ;  /* 0x0000292f0800d986 */ /* 0x0001e2000c101124 */
[----:B------:R-:W-:Y:S05]  /*b320*/  @P6 BRA `(.L_x_339) ;  /* 0x00000000000c6947 */ /* 0x000fea0003800000 */
[----:B------:R-:W0:Y:S02]  /*b330*/  LDG.E.U8 R16, desc[UR36][R14.64+0x30] ;  /* 0x000030240e107981 */ /* 0x000e24000c1e1100 */
[----:B0-----:R-:W-:-:S05]  /*b340*/  PRMT R3, R16, 0x8880, RZ ;  /* 0x0000888010037816 */ /* 0x001fca00000000ff */
[----:B------:R-:W-:-:S07]  /*b350*/  IMAD R2, R3, R18, RZ ;  /* 0x0000001203027224 */ /* 0x000fce00078e02ff */
.L_x_339:
[----:B------:R-:W-:Y:S05]  /*b360*/  BSYNC B1 ;  /* 0x0000000000017941 */ /* 0x000fea0003800000 */
.L_x_338:
[----:B0-----:R-:W-:Y:S01]  /*b370*/  @!P6 IMAD R3, R48, R17, R2 ;  /* 0x000000113003e224 */ /* 0x001fe200078e0202 */
[----:B------:R-:W-:Y:S04]  /*b380*/  BSSY B1, `(.L_x_340) ;  /* 0x0000006000017945 */ /* 0x000fe80003800000 */
[----:B------:R0:W-:Y:S01]  /*b390*/  @!P6 STG.E.U8 desc[UR36][R6.64+0x30], R3 ;  /* 0x000030030600e986 */ /* 0x0001e2000c101124 */
[----:B------:R-:W-:Y:S05]  /*b3a0*/  @P1 BRA `(.L_x_341) ;  /* 0x00000000000c1947 */ /* 0x000fea0003800000 */
[----:B------:R-:W0:Y:S02]  /*b3b0*/  LDG.E.U8 R16, desc[UR36][R14.64+0x31] ;  /* 0x000031240e107981 */ /* 0x000e24000c1e1100 */
[----:B0-----:R-:W-:-:S05]  /*b3c0*/  PRMT R3, R16, 0x8880, RZ ;  /* 0x0000888010037816 */ /* 0x001fca00000000ff */
[----:B------:R-:W-:-:S07]  /*b3d0*/  IMAD R2, R3, R18, RZ ;  /* 0x0000001203027224 */ /* 0x000fce00078e02ff */
.L_x_341:
[----:B------:R-:W-:Y:S05]  /*b3e0*/  BSYNC B1 ;  /* 0x0000000000017941 */ /* 0x000fea0003800000 */
.L_x_340:
        /* <DEDUP_REMOVED lines=12> */
.L_x_343:
[----:B------:R-:W-:Y:S05]  /*b4b0*/  BSYNC B1 ;  /* 0x0000000000017941 */ /* 0x000fea0003800000 */
.L_x_342:
[----:B0-----:R-:W-:Y:S01]  /*b4c0*/  @!P4 IMAD R3, R50, R17, R2 ;  /* 0x000000113203c224 */ /* 0x001fe200078e0202 */
[----:B------:R-:W-:Y:S04]  /*b4d0*/  BSSY B1, `(.L_x_344) ;  /* 0x0000006000017945 */ /* 0x000fe80003800000 */
[----:B------:R0:W-:Y:S01]  /*b4e0*/  @!P4 STG.E.U8 desc[UR36][R8.64+0x30], R3 ;  /* 0x000030030800c986 */ /* 0x0001e2000c101124 */
[----:B------:R-:W-:Y:S05]  /*b4f0*/  @P3 BRA `(.L_x_345) ;  /* 0x00000000000c3947 */ /* 0x000fea0003800000 */
[----:B------:R-:W0:Y:S02]  /*b500*/  LDG.E.U8 R16, desc[UR36][R156.64+0x31] ;  /* 0x000031249c107981 */ /* 0x000e24000c1e1100 */
[----:B0-----:R-:W-:-:S05]  /*b510*/  PRMT R3, R16, 0x8880, RZ ;  /* 0x0000888010037816 */ /* 0x001fca00000000ff */
[----:B------:R-:W-:-:S07]  /*b520*/  IMAD R2, R3, R18, RZ ;  /* 0x0000001203027224 */ /* 0x000fce00078e02ff */
.L_x_345:
[----:B------:R-:W-:Y:S05]  /*b530*/  BSYNC B1 ;  /* 0x0000000000017941 */ /* 0x000fea0003800000 */
.L_x_344:
[----:B------:R-:W-:Y:S01]  /*b540*/  @!P3 IMAD R51, R51, R17, R2 ;  /* 0x000000113333b224 */ /* 0x000fe200078e0202 */
[----:B------:R-:W-:Y:S04]  /*b550*/  BSSY B1, `(.L_x_346) ;  /* 0x0000006000017945 */ /* 0x000fe80003800000 */
[----:B------:R0:W-:Y:S01]  /*b560*/  @!P3 STG.E.U8 desc[UR36][R8.64+0x31], R51 ;  /* 0x000031330800b986 */ /* 0x0001e2000c101124 */
[----:B------:R-:W-:Y:S05]  /*b570*/  @P5 BRA `(.L_x_347) ;  /* 0x00000000000c5947 */ /* 0x000fea0003800000 */
[----:B------:R-:W0:Y:S02]  /*b580*/  LDG.E.U8 R16, desc[UR36][R14.64+0x38] ;  /* 0x000038240e107981 */ /* 0x000e24000c1e1100 */
[----:B0-----:R-:W-:-:S05]  /*b590*/  PRMT R3, R16, 0x8880, RZ ;  /* 0x0000888010037816 */ /* 0x001fca00000000ff */
[----:B------:R-:W-:-:S07]  /*b5a0*/  IMAD R2, R3, R18, RZ ;  /* 0x0000001203027224 */ /* 0x000fce00078e02ff */
.L_x_347:
[----:B------:R-:W-:Y:S05]  /*b5b0*/  BSYNC B1 ;  /* 0x0000000000017941 */ /* 0x000fea0003800000 */
.L_x_346:
[----:B0-----:R-:W-:Y:S01]  /*b5c0*/  @!P5 IMAD R3, R52, R17, R2 ;  /* 0x000000113403d224 */ /* 0x001fe200078e0202 */
[----:B------:R-:W-:Y:S04]  /*b5d0*/  BSSY B1, `(.L_x_348) ;  /* 0x0000006000017945 */ /* 0x000fe80003800000 */
[----:B------:R0:W-:Y:S01]  /*b5e0*/  @!P5 STG.E.U8 desc[UR36][R6.64+0x38], R3 ;  /* 0x000038030600d986 */ /* 0x0001e2000c101124 */
[----:B------:R-:W-:Y:S05]  /*b5f0*/  @P6 BRA `(.L_x_349) ;  /* 0x00000000000c6947 */ /* 0x000fea0003800000 */
[----:B------:R-:W0:Y:S02]  /*b600*/  LDG.E.U8 R16, desc[UR36][R14.64+0x39] ;  /* 0x000039240e107981 */ /* 0x000e24000c1e1100 */
[----:B0-----:R-:W-:-:S05]  /*b610*/  PRMT R3, R16, 0x8880, RZ ;  /* 0x0000888010037816 */ /* 0x001fca00000000ff */
[----:B------:R-:W-:-:S07]  /*b620*/  IMAD R2, R3, R18, RZ ;  /* 0x0000001203027224 */ /* 0x000fce00078e02ff */
.L_x_349:
[----:B------:R-:W-:Y:S05]  /*b630*/  BSYNC B1 ;  /* 0x0000000000017941 */ /* 0x000fea0003800000 */
.L_x_348:
[----:B------:R-:W-:Y:S01]  /*b640*/  @!P6 IMAD R53, R53, R17, R2 ;  /* 0x000000113535e224 */ /* 0x000fe200078e0202 */
[----:B------:R-:W-:Y:S04]  /*b650*/  BSSY B1, `(.L_x_350) ;  /* 0x0000006000017945 */ /* 0x000fe80003800000 */
[----:B------:R0:W-:Y:S01]  /*b660*/  @!P6 STG.E.U8 desc[UR36][R6.64+0x39], R53 ;  /* 0x000039350600e986 */ /* 0x0001e2000c101124 */
[----:B------:R-:W-:Y:S05]  /*b670*/  @P1 BRA `(.L_x_351) ;  /* 0x00000000000c1947 */ /* 0x000fea0003800000 */
[----:B------:R-:W0:Y:S02]  /*b680*/  LDG.E.U8 R16, desc[UR36][R156.64+0x38] ;  /* 0x000038249c107981 */ /* 0x000e24000c1e1100 */
[----:B0-----:R-:W-:-:S05]  /*b690*/  PRMT R3, R16, 0x8880, RZ ;  /* 0x0000888010037816 */ /* 0x001fca00000000ff */
[----:B------:R-:W-:-:S07]  /*b6a0*/  IMAD R2, R3, R18, RZ ;  /* 0x0000001203027224 */ /* 0x000fce00078e02ff */
.L_x_351:
[----:B------:R-:W-:Y:S05]  /*b6b0*/  BSYNC B1 ;  /* 0x0000000000017941 */ /* 0x000fea0003800000 */
.L_x_350:
        /* <DEDUP_REMOVED lines=12> */
.L_x_353:
[----:B------:R-:W-:Y:S05]  /*b780*/  BSYNC B1 ;  /* 0x0000000000017941 */ /* 0x000fea0003800000 */
.L_x_352:
[----:B------:R-:W-:Y:S01]  /*b790*/  @!P4 IMAD R55, R55, R17, R2 ;  /* 0x000000113737c224 */ /* 0x000fe200078e0202 */
[----:B------:R-:W-:Y:S04]  /*b7a0*/  BSSY B1, `(.L_x_354) ;  /* 0x0000006000017945 */ /* 0x000fe80003800000 */
[----:B------:R0:W-:Y:S01]  /*b7b0*/  @!P4 STG.E.U8 desc[UR36][R8.64+0x39], R55 ;  /* 0x000039370800c986 */ /* 0x0001e2000c101124 */
[----:B------:R-:W-:Y:S05]  /*b7c0*/  @P3 BRA `(.L_x_355) ;  /* 0x00000000000c3947 */ /* 0x000fea0003800000 */
[----:B------:R-:W0:Y:S02]  /*b7d0*/  LDG.E.U8 R16, desc[UR36][R14.64+0x40] ;  /* 0x000040240e107981 */ /* 0x000e24000c1e1100 */
[----:B0-----:R-:W-:-:S05]  /*b7e0*/  PRMT R3, R16, 0x8880, RZ ;  /* 0x0000888010037816 */ /* 0x001fca00000000ff */
[----:B------:R-:W-:-:S07]  /*b7f0*/  IMAD R2, R3, R18, RZ ;  /* 0x0000001203027224 */ /* 0x000fce00078e02ff */
.L_x_355:
[----:B------:R-:W-:Y:S05]  /*b800*/  BSYNC B1 ;  /* 0x0000000000017941 */ /* 0x000fea0003800000 */
.L_x_354:
[----:B0-----:R-:W-:Y:S01]  /*b810*/  @!P3 IMAD R3, R56, R17, R2 ;  /* 0x000000113803b224 */ /* 0x001fe200078e0202 */
[----:B------:R-:W-:Y:S04]  /*b820*/  BSSY B1, `(.L_x_356) ;  /* 0x0000006000017945 */ /* 0x000fe80003800000 */
[----:B------:R0:W-:Y:S01]  /*b830*/  @!P3 STG.E.U8 desc[UR36][R6.64+0x40], R3 ;  /* 0x000040030600b986 */ /* 0x0001e2000c101124 */
[----:B------:R-:W-:Y:S05]  /*b840*/  @P5 BRA `(.L_x_357) ;  /* 0x00000000000c5947 */ /* 0x000fea0003800000 */
[----:B------:R-:W0:Y:S02]  /*b850*/  LDG.E.U8 R16, desc[UR36][R14.64+0x41] ;  /* 0x000041240e107981 */ /* 0x000e24000c1e1100 */
[----:B0-----:R-:W-:-:S05]  /*b860*/  PRMT R3, R16, 0x8880, RZ ;  /* 0x0000888010037816 */ /* 0x001fca00000000ff */
[----:B------:R-:W-:-:S07]  /*b870*/  IMAD R2, R3, R18, RZ ;  /* 0x0000001203027224 */ /* 0x000fce00078e02ff */
.L_x_357:
[----:B------:R-:W-:Y:S05]  /*b880*/  BSYNC B1 ;  /* 0x0000000000017941 */ /* 0x000fea0003800000 */
.L_x_356:
[----:B------:R-:W-:Y:S01]  /*b890*/  @!P5 IMAD R57, R57, R17, R2 ;  /* 0x000000113939d224 */ /* 0x000fe200078e0202 */
[----:B------:R-:W-:Y:S04]  /*b8a0*/  BSSY B1, `(.L_x_358) ;  /* 0x0000006000017945 */ /* 0x000fe80003800000 */
[----:B------:R0:W-:Y:S01]  /*b8b0*/  @!P5 STG.E.U8 desc[UR36][R6.64+0x41], R57 ;  /* 0x000041390600d986 */ /* 0x0001e2000c101124 */
[----:B------:R-:W-:Y:S05]  /*b8c0*/  @P6 BRA `(.L_x_359) ;  /* 0x00000000000c6947 */ /* 0x000fea0003800000 */
[----:B------:R-:W0:Y:S02]  /*b8d0*/  LDG.E.U8 R16, desc[UR36][R156.64+0x40] ;  /* 0x000040249c107981 */ /* 0x000e24000c1e1100 */
[----:B0-----:R-:W-:-:S05]  /*b8e0*/  PRMT R3, R16, 0x8880, RZ ;  /* 0x0000888010037816 */ /* 0x001fca00000000ff */
[----:B------:R-:W-:-:S07]  /*b8f0*/  IMAD R2, R3, R18, RZ ;  /* 0x0000001203027224 */ /* 0x000fce00078e02ff */
.L_x_359:
[----:B------:R-:W-:Y:S05]  /*b900*/  BSYNC B1 ;  /* 0x0000000000017941 */ /* 0x000fea0003800000 */
.L_x_358:
[----:B0-----:R-:W-:Y:S01]  /*b910*/  @!P6 IMAD R3, R58, R17, R2 ;  /* 0x000000113a03e224 */ /* 0x001fe200078e0202 */
[----:B------:R-:W-:Y:S04]  /*b920*/  BSSY B1, `(.L_x_360) ;  /* 0x0000006000017945 */ /* 0x000fe80003800000 */
[----:B------:R0:W-:Y:S01]  /*b930*/  @!P6 STG.E.U8 desc[UR36][R8.64+0x40], R3 ;  /* 0x000040030800e986 */ /* 0x0001e2000c101124 */
[----:B------:R-:W-:Y:S05]  /*b940*/  @P1 BRA `(.L_x_361) ;  /* 0x00000000000c1947 */ /* 0x000fea0003800000 */
[----:B------:R-:W0:Y:S02]  /*b950*/  LDG.E.U8 R16, desc[UR36][R156.64+0x41] ;  /* 0x000041249c107981 */ /* 0x000e24000c1e1100 */
[----:B0-----:R-:W-:-:S05]  /*b960*/  PRMT R3, R16, 0x8880, RZ ;  /* 0x0000888010037816 */ /* 0x001fca00000000ff */
[----:B------:R-:W-:-:S07]  /*b970*/  IMAD R2, R3, R18, RZ ;  /* 0x0000001203027224 */ /* 0x000fce00078e02ff */
.L_x_361:
[----:B------:R-:W-:Y:S05]  /*b980*/  BSYNC B1 ;  /* 0x0000000000017941 */ /* 0x000fea0003800000 */
.L_x_360:
        /* <DEDUP_REMOVED lines=12> */
.L_x_363:
[----:B------:R-:W-:Y:S05]  /*ba50*/  BSYNC B1 ;  /* 0x0000000000017941 */ /* 0x000fea0003800000 */
.L_x_362:
[----:B0-----:R-:W-:Y:S01]  /*ba60*/  @!P4 IMAD R3, R60, R17, R2 ;  /* 0x000000113c03c224 */ /* 0x001fe200078e0202 */
[----:B------:R-:W-:Y:S04]  /*ba70*/  BSSY B1, `(.L_x_364) ;  /* 0x0000006000017945 */ /* 0x000fe80003800000 */
[----:B------:R0:W-:Y:S01]  /*ba80*/  @!P4 STG.E.U8 desc[UR36][R6.64+0x48], R3 ;  /* 0x000048030600c986 */ /* 0x0001e2000c101124 */
[----:B------:R-:W-:Y:S05]  /*ba90*/  @P3 BRA `(.L_x_365) ;  /* 0x00000000000c3947 */ /* 0x000fea0003800000 */
[----:B------:R-:W0:Y:S02]  /*baa0*/  LDG.E.U8 R16, desc[UR36][R14.64+0x49] ;  /* 0x000049240e107981 */ /* 0x000e24000c1e1100 */
[----:B0-----:R-:W-:-:S05]  /*bab0*/  PRMT R3, R16, 0x8880, RZ ;  /* 0x0000888010037816 */ /* 0x001fca00000000ff */
[----:B------:R-:W-:-:S07]  /*bac0*/  IMAD R2, R3, R18, RZ ;  /* 0x0000001203027224 */ /* 0x000fce00078e02ff */
.L_x_365:
[----:B------:R-:W-:Y:S05]  /*bad0*/  BSYNC B1 ;  /* 0x0000000000017941 */ /* 0x000fea0003800000 */
.L_x_364:
[----:B------:R-:W-:Y:S01]  /*bae0*/  @!P3 IMAD R61, R61, R17, R2 ;  /* 0x000000113d3db224 */ /* 0x000fe200078e0202 */
[----:B------:R-:W-:Y:S04]  /*baf0*/  BSSY B1, `(.L_x_366) ;  /* 0x0000006000017945 */ /* 0x000fe80003800000 */
[----:B------:R0:W-:Y:S01]  /*bb00*/  @!P3 STG.E.U8 desc[UR36][R6.64+0x49], R61 ;  /* 0x0000493d0600b986 */ /* 0x0001e2000c101124 */
[----:B------:R-:W-:Y:S05]  /*bb10*/  @P5 BRA `(.L_x_367) ;  /* 0x00000000000c5947 */ /* 0x000fea0003800000 */
[----:B------:R-:W0:Y:S02]  /*bb20*/  LDG.E.U8 R16, desc[UR36][R156.64+0x48] ;  /* 0x000048249c107981 */ /* 0x000e24000c1e1100 */
[----:B0-----:R-:W-:-:S05]  /*bb30*/  PRMT R3, R16, 0x8880, RZ ;  /* 0x0000888010037816 */ /* 0x001fca00000000ff */
[----:B------:R-:W-:-:S07]  /*bb40*/  IMAD R2, R3, R18, RZ ;  /* 0x0000001203027224 */ /* 0x000fce00078e02ff */
.L_x_367:
[----:B------:R-:W-:Y:S05]  /*bb50*/  BSYNC B1 ;  /* 0x0000000000017941 */ /* 0x000fea0003800000 */
.L_x_366:
[----:B0-----:R-:W-:Y:S01]  /*bb60*/  @!P5 IMAD R3, R62, R17, R2 ;  /* 0x000000113e03d224 */ /* 0x001fe200078e0202 */
[----:B------:R-:W-:Y:S04]  /*bb70*/  BSSY B1, `(.L_x_368) ;  /* 0x0000006000017945 */ /* 0x000fe80003800000 */
[----:B------:R0:W-:Y:S01]  /*bb80*/  @!P5 STG.E.U8 desc[UR36][R8.64+0x48], R3 ;  /* 0x000048030800d986 */ /* 0x0001e2000c101124 */
[----:B------:R-:W-:Y:S05]  /*bb90*/  @P6 BRA `(.L_x_369) ;  /* 0x00000000000c6947 */ /* 0x000fea0003800000 */
[----:B------:R-:W0:Y:S02]  /*bba0*/  LDG.E.U8 R16, desc[UR36][R156.64+0x49] ;  /* 0x000049249c107981 */ /* 0x000e24000c1e1100 */
[----:B0-----:R-:W-:-:S05]  /*bbb0*/  PRMT R3, R16, 0x8880, RZ ;  /* 0x0000888010037816 */ /* 0x001fca00000000ff */
[----:B------:R-:W-:-:S07]  /*bbc0*/  IMAD R2, R3, R18, RZ ;  /* 0x0000001203027224 */ /* 0x000fce00078e02ff */
.L_x_369:
[----:B------:R-:W-:Y:S05]  /*bbd0*/  BSYNC B1 ;  /* 0x0000000000017941 */ /* 0x000fea0003800000 */
.L_x_368:
[----:B------:R-:W-:Y:S01]  /*bbe0*/  @!P6 IMAD R63, R63, R17, R2 ;  /* 0x000000113f3fe224 */ /* 0x000fe200078e0202 */
[----:B------:R-:W-:Y:S04]  /*bbf0*/  BSSY B1, `(.L_x_370) ;  /* 0x0000006000017945 */ /* 0x000fe80003800000 */
[----:B------:R0:W-:Y:S01]  /*bc00*/  @!P6 STG.E.U8 desc[UR36][R8.64+0x49], R63 ;  /* 0x0000493f0800e986 */ /* 0x0001e2000c101124 */
[----:B------:R-:W-:Y:S05]  /*bc10*/  @P1 BRA `(.L_x_371) ;  /* 0x00000000000c1947 */ /* 0x000fea0003800000 */
[----:B------:R-:W0:Y:S02]  /*bc20*/  LDG.E.U8 R16, desc[UR36][R14.64+0x50] ;  /* 0x000050240e107981 */ /* 0x000e24000c1e1100 */
[----:B0-----:R-:W-:-:S05]  /*bc30*/  PRMT R3, R16, 0x8880, RZ ;  /* 0x0000888010037816 */ /* 0x001fca00000000ff */
[----:B------:R-:W-:-:S07]  /*bc40*/  IMAD R2, R3, R18, RZ ;  /* 0x0000001203027224 */ /* 0x000fce00078e02ff */
.L_x_371:
[----:B------:R-:W-:Y:S05]  /*bc50*/  BSYNC B1 ;  /* 0x0000000000017941 */ /* 0x000fea0003800000 */
.L_x_370:
        /* <DEDUP_REMOVED lines=12> */
.L_x_373:
[----:B------:R-:W-:Y:S05]  /*bd20*/  BSYNC B1 ;  /* 0x0000000000017941 */ /* 0x000fea0003800000 */
.L_x_372:
[----:B------:R-:W-:Y:S01]  /*bd30*/  @!P4 IMAD R65, R65, R17, R2 ;  /* 0x000000114141c224 */ /* 0x000fe200078e0202 */
[----:B------:R-:W-:Y:S04]  /*bd40*/  BSSY B1, `(.L_x_374) ;  /* 0x0000006000017945 */ /* 0x000fe80003800000 */
[----:B------:R0:W-:Y:S01]  /*bd50*/  @!P4 STG.E.U8 desc[UR36][R6.64+0x51], R65 ;  /* 0x000051410600c986 */ /* 0x0001e2000c101124 */
[----:B------:R-:W-:Y:S05]  /*bd60*/  @P3 BRA `(.L_x_375) ;  /* 0x00000000000c3947 */ /* 0x000fea0003800000 */
[----:B------:R-:W0:Y:S02]  /*bd70*/  LDG.E.U8 R16, desc[UR36][R156.64+0x50] ;  /* 0x000050249c107981 */ /* 0x000e24000c1e1100 */
[----:B0-----:R-:W-:-:S05]  /*bd80*/  PRMT R3, R16, 0x8880, RZ ;  /* 0x0000888010037816 */ /* 0x001fca00000000ff */
[----:B------:R-:W-:-:S07]  /*bd90*/  IMAD R2, R3, R18, RZ ;  /* 0x0000001203027224 */ /* 0x000fce00078e02ff */
.L_x_375:
[----:B------:R-:W-:Y:S05]  /*bda0*/  BSYNC B1 ;  /* 0x0000000000017941 */ /* 0x000fea0003800000 */
.L_x_374:
[----:B0-----:R-:W-:Y:S01]  /*bdb0*/  @!P3 IMAD R3, R66, R17, R2 ;  /* 0x000000114203b224 */ /* 0x001fe200078e0202 */
[----:B------:R-:W-:Y:S04]  /*bdc0*/  BSSY B1, `(.L_x_376) ;  /* 0x0000006000017945 */ /* 0x000fe80003800000 */
[----:B------:R0:W-:Y:S01]  /*bdd0*/  @!P3 STG.E.U8 desc[UR36][R8.64+0x50], R3 ;  /* 0x000050030800b986 */ /* 0x0001e2000c101124 */
[----:B------:R-:W-:Y:S05]  /*bde0*/  @P5 BRA `(.L_x_377) ;  /* 0x00000000000c5947 */ /* 0x000fea0003800000 */
[----:B------:R-:W0:Y:S02]  /*bdf0*/  LDG.E.U8 R16, desc[UR36][R156.64+0x51] ;  /* 0x000051249c107981 */ /* 0x000e24000c1e1100 */
[----:B0-----:R-:W-:-:S05]  /*be00*/  PRMT R3, R16, 0x8880, RZ ;  /* 0x0000888010037816 */ /* 0x001fca00000000ff */
[----:B------:R-:W-:-:S07]  /*be10*/  IMAD R2, R3, R18, RZ ;  /* 0x0000001203027224 */ /* 0x000fce00078e02ff */
.L_x_377:
[----:B------:R-:W-:Y:S05]  /*be20*/  BSYNC B1 ;  /* 0x0000000000017941 */ /* 0x000fea0003800000 */
.L_x_376:
[----:B------:R-:W-:Y:S01]  /*be30*/  @!P5 IMAD R67, R67, R17, R2 ;  /* 0x000000114343d224 */ /* 0x000fe200078e0202 */
[----:B------:R-:W-:Y:S04]  /*be40*/  BSSY B1, `(.L_x_378) ;  /* 0x0000006000017945 */ /* 0x000fe80003800000 */
[----:B------:R0:W-:Y:S01]  /*be50*/  @!P5 STG.E.U8 desc[UR36][R8.64+0x51], R67 ;  /* 0x000051430800d986 */ /* 0x0001e2000c101124 */
[----:B------:R-:W-:Y:S05]  /*be60*/  @P6 BRA `(.L_x_379) ;  /* 0x00000000000c6947 */ /* 0x000fea0003800000 */
[----:B------:R-:W0:Y:S02]  /*be70*/  LDG.E.U8 R16, desc[UR36][R14.64+0x58] ;  /* 0x000058240e107981 */ /* 0x000e24000c1e1100 */
[----:B0-----:R-:W-:-:S05]  /*be80*/  PRMT R3, R16, 0x8880, RZ ;  /* 0x0000888010037816 */ /* 0x001fca00000000ff */
[----:B------:R-:W-:-:S07]  /*be90*/  IMAD R2, R3, R18, RZ ;  /* 0x0000001203027224 */ /* 0x000fce00078e02ff */
.L_x_379:
[----:B------:R-:W-:Y:S05]  /*bea0*/  BSYNC B1 ;  /* 0x0000000000017941 */ /* 0x000fea0003800000 */
.L_x_378:
[----:B0-----:R-:W-:Y:S01]  /*beb0*/  @!P6 IMAD R3, R68, R17, R2 ;  /* 0x000000114403e224 */ /* 0x001fe200078e0202 */
[----:B------:R-:W-:Y:S04]  /*bec0*/  BSSY B1, `(.L_x_380) ;  /* 0x0000006000017945 */ /* 0x000fe80003800000 */
[----:B------:R0:W-:Y:S01]  /*bed0*/  @!P6 STG.E.U8 desc[UR36][R6.64+0x58], R3 ;  /* 0x000058030600e986 */ /* 0x0001e2000c101124 */
[----:B------:R-:W-:Y:S05]  /*bee0*/  @P1 BRA `(.L_x_381) ;  /* 0x00000000000c1947 */ /* 0x000fea0003800000 */
[----:B------:R-:W0:Y:S02]  /*bef0*/  LDG.E.U8 R16, desc[UR36][R14.64+0x59] ;  /* 0x000059240e107981 */ /* 0x000e24000c1e1100 */
[----:B0-----:R-:W-:-:S05]  /*bf00*/  PRMT R3, R16, 0x8880, RZ ;  /* 0x0000888010037816 */ /* 0x001fca00000000ff */
[----:B------:R-:W-:-:S07]  /*bf10*/  IMAD R2, R3, R18, RZ ;  /* 0x0000001203027224 */ /* 0x000fce00078e02ff */
.L_x_381:
[----:B------:R-:W-:Y:S05]  /*bf20*/  BSYNC B1 ;  /* 0x0000000000017941 */ /* 0x000fea0003800000 */
.L_x_380:
        /* <DEDUP_REMOVED lines=12> */
.L_x_383:
[----:B------:R-:W-:Y:S05]  /*bff0*/  BSYNC B1 ;  /* 0x0000000000017941 */ /* 0x000fea0003800000 */
.L_x_382:
[----:B0-----:R-:W-:Y:S01]  /*c000*/  @!P4 IMAD R3, R70, R17, R2 ;  /* 0x000000114603c224 */ /* 0x001fe200078e0202 */
[----:B------:R-:W-:Y:S04]  /*c010*/  BSSY B1, `(.L_x_384) ;  /* 0x0000006000017945 */ /* 0x000fe80003800000 */
[----:B------:R0:W-:Y:S01]  /*c020*/  @!P4 STG.E.U8 desc[UR36][R8.64+0x58], R3 ;  /* 0x000058030800c986 */ /* 0x0001e2000c101124 */
[----:B------:R-:W-:Y:S05]  /*c030*/  @P3 BRA `(.L_x_385) ;  /* 0x00000000000c3947 */ /* 0x000fea0003800000 */
[----:B------:R-:W0:Y:S02]  /*c040*/  LDG.E.U8 R16, desc[UR36][R156.64+0x59] ;  /* 0x000059249c107981 */ /* 0x000e24000c1e1100 */
[----:B0-----:R-:W-:-:S05]  /*c050*/  PRMT R3, R16, 0x8880, RZ ;  /* 0x0000888010037816 */ /* 0x001fca00000000ff */
[----:B------:R-:W-:-:S07]  /*c060*/  IMAD R2, R3, R18, RZ ;  /* 0x0000001203027224 */ /* 0x000fce00078e02ff */
.L_x_385:
[----:B------:R-:W-:Y:S05]  /*c070*/  BSYNC B1 ;  /* 0x0000000000017941 */ /* 0x000fea0003800000 */
.L_x_384:
[----:B------:R-:W-:Y:S01]  /*c080*/  @!P3 IMAD R71, R71, R17, R2 ;  /* 0x000000114747b224 */ /* 0x000fe200078e0202 */
[----:B------:R-:W-:Y:S04]  /*c090*/  BSSY B1, `(.L_x_386) ;  /* 0x0000006000017945 */ /* 0x000fe80003800000 */
[----:B------:R0:W-:Y:S01]  /*c0a0*/  @!P3 STG.E.U8 desc[UR36][R8.64+0x59], R71 ;  /* 0x000059470800b986 */ /* 0x0001e2000c101124 */
[----:B------:R-:W-:Y:S05]  /*c0b0*/  @P5 BRA `(.L_x_387) ;  /* 0x00000000000c5947 */ /* 0x000fea0003800000 */
[----:B------:R-:W0:Y:S02]  /*c0c0*/  LDG.E.U8 R16, desc[UR36][R14.64+0x60] ;  /* 0x000060240e107981 */ /* 0x000e24000c1e1100 */
[----:B0-----:R-:W-:-:S05]  /*c0d0*/  PRMT R3, R16, 0x8880, RZ ;  /* 0x0000888010037816 */ /* 0x001fca00000000ff */
[----:B------:R-:W-:-:S07]  /*c0e0*/  IMAD R2, R3, R18, RZ ;  /* 0x0000001203027224 */ /* 0x000fce00078e02ff */
.L_x_387:
[----:B------:R-:W-:Y:S05]  /*c0f0*/  BSYNC B1 ;  /* 0x0000000000017941 */ /* 0x000fea0003800000 */
.L_x_386:
[----:B0-----:R-:W-:Y:S01]  /*c100*/  @!P5 IMAD R3, R72, R17, R2 ;  /* 0x000000114803d224 */ /* 0x001fe200078e0202 */
[----:B------:R-:W-:Y:S04]  /*c110*/  BSSY B1, `(.L_x_388) ;  /* 0x0000006000017945 */ /* 0x000fe80003800000 */
[----:B------:R0:W-:Y:S01]  /*c120*/  @!P5 STG.E.U8 desc[UR36][R6.64+0x60], R3 ;  /* 0x000060030600d986 */ /* 0x0001e2000c101124 */
[----:B------:R-:W-:Y:S05]  /*c130*/  @P6 BRA `(.L_x_389) ;  /* 0x00000000000c6947 */ /* 0x000fea0003800000 */
[----:B------:R-:W0:Y:S02]  /*c140*/  LDG.E.U8 R16, desc[UR36][R14.64+0x61] ;  /* 0x000061240e107981 */ /* 0x000e24000c1e1100 */
[----:B0-----:R-:W-:-:S05]  /*c150*/  PRMT R3, R16, 0x8880, RZ ;  /* 0x0000888010037816 */ /* 0x001fca00000000ff */
[----:B------:R-:W-:-:S07]  /*c160*/  IMAD R2, R3, R18, RZ ;  /* 0x0000001203027224 */ /* 0x000fce00078e02ff */
.L_x_389:
[----:B------:R-:W-:Y:S05]  /*c170*/  BSYNC B1 ;  /* 0x0000000000017941 */ /* 0x000fea0003800000 */
.L_x_388:
[----:B------:R-:W-:Y:S01]  /*c180*/  @!P6 IMAD R73, R73, R17, R2 ;  /* 0x000000114949e224 */ /* 0x000fe200078e0202 */
[----:B------:R-:W-:Y:S04]  /*c190*/  BSSY B1, `(.L_x_390) ;  /* 0x0000006000017945 */ /* 0x000fe80003800000 */
[----:B------:R0:W-:Y:S01]  /*c1a0*/  @!P6 STG.E.U8 desc[UR36][R6.64+0x61], R73 ;  /* 0x000061490600e986 */ /* 0x0001e2000c101124 */
[----:B------:R-:W-:Y:S05]  /*c1b0*/  @P1 BRA `(.L_x_391) ;  /* 0x00000000000c1947 */ /* 0x000fea0003800000 */
[----:B------:R-:W0:Y:S02]  /*c1c0*/  LDG.E.U8 R16, desc[UR36][R156.64+0x60] ;  /* 0x000060249c107981 */ /* 0x000e24000c1e1100 */
[----:B0-----:R-:W-:-:S05]  /*c1d0*/  PRMT R3, R16, 0x8880, RZ ;  /* 0x0000888010037816 */ /* 0x001fca00000000ff */
[----:B------:R-:W-:-:S07]  /*c1e0*/  IMAD R2, R3, R18, RZ ;  /* 0x0000001203027224 */ /* 0x000fce00078e02ff */
.L_x_391:
[----:B------:R-:W-:Y:S05]  /*c1f0*/  BSYNC B1 ;  /* 0x0000000000017941 */ /* 0x000fea0003800000 */
.L_x_390:
        /* <DEDUP_REMOVED lines=12> */
.L_x_393:
[----:B------:R-:W-:Y:S05]  /*c2c0*/  BSYNC B1 ;  /* 0x0000000000017941 */ /* 0x000fea0003800000 */
.L_x_392:
[----:B------:R-:W-:Y:S01]  /*c2d0*/  @!P4 IMAD R75, R75, R17, R2 ;  /* 0x000000114b4bc224 */ /* 0x000fe200078e0202 */
[----:B------:R-:W-:Y:S04]  /*c2e0*/  BSSY B1, `(.L_x_394) ;  /* 0x0000006000017945 */ /* 0x000fe80003800000 */
[----:B------:R0:W-:Y:S01]  /*c2f0*/  @!P4 STG.E.U8 desc[UR36][R8.64+0x61], R75 ;  /* 0x0000614b0800c986 */ /* 0x0001e2000c101124 */
[----:B------:R-:W-:Y:S05]  /*c300*/  @P3 BRA `(.L_x_395) ;  /* 0x00000000000c3947 */ /* 0x000fea0003800000 */
[----:B------:R-:W0:Y:S02]  /*c310*/  LDG.E.U8 R16, desc[UR36][R14.64+0x68] ;  /* 0x000068240e107981 */ /* 0x000e24000c1e1100 */
[----:B0-----:R-:W-:-:S05]  /*c320*/  PRMT R3, R16, 0x8880, RZ ;  /* 0x0000888010037816 */ /* 0x001fca00000000ff */
[----:B------:R-:W-:-:S07]  /*c330*/  IMAD R2, R3, R18, RZ ;  /* 0x0000001203027224 */ /* 0x000fce00078e02ff */
.L_x_395:
[----:B------:R-:W-:Y:S05]  /*c340*/  BSYNC B1 ;  /* 0x0000000000017941 */ /* 0x000fea0003800000 */
.L_x_394:
[----:B0-----:R-:W-:Y:S01]  /*c350*/  @!P3 IMAD R3, R76, R17, R2 ;  /* 0x000000114c03b224 */ /* 0x001fe200078e0202 */
[----:B------:R-:W-:Y:S04]  /*c360*/  BSSY B1, `(.L_x_396) ;  /* 0x0000006000017945 */ /* 0x000fe80003800000 */
[----:B------:R0:W-:Y:S01]  /*c370*/  @!P3 STG.E.U8 desc[UR36][R6.64+0x68], R3 ;  /* 0x000068030600b986 */ /* 0x0001e2000c101124 */
[----:B------:R-:W-:Y:S05]  /*c380*/  @P5 BRA `(.L_x_397) ;  /* 0x00000000000c5947 */ /* 0x000fea0003800000 */
[----:B------:R-:W0:Y:S02]  /*c390*/  LDG.E.U8 R16, desc[UR36][R14.64+0x69] ;  /* 0x000069240e107981 */ /* 0x000e24000c1e1100 */
[----:B0-----:R-:W-:-:S05]  /*c3a0*/  PRMT R3, R16, 0x8880, RZ ;  /* 0x0000888010037816 */ /* 0x001fca00000000ff */
[----:B------:R-:W-:-:S07]  /*c3b0*/  IMAD R2, R3, R18, RZ ;  /* 0x0000001203027224 */ /* 0x000fce00078e02ff */
.L_x_397:
[----:B------:R-:W-:Y:S05]  /*c3c0*/  BSYNC B1 ;  /* 0x0000000000017941 */ /* 0x000fea0003800000 */
.L_x_396:
[----:B------:R-:W-:Y:S01]  /*c3d0*/  @!P5 IMAD R77, R77, R17, R2 ;  /* 0x000000114d4dd224 */ /* 0x000fe200078e0202 */
[----:B------:R-:W-:Y:S04]  /*c3e0*/  BSSY B1, `(.L_x_398) ;  /* 0x0000006000017945 */ /* 0x000fe80003800000 */
[----:B------:R0:W-:Y:S01]  /*c3f0*/  @!P5 STG.E.U8 desc[UR36][R6.64+0x69], R77 ;  /* 0x0000694d0600d986 */ /* 0x0001e2000c101124 */
[----:B------:R-:W-:Y:S05]  /*c400*/  @P6 BRA `(.L_x_399) ;  /* 0x00000000000c6947 */ /* 0x000fea0003800000 */
[----:B------:R-:W0:Y:S02]  /*c410*/  LDG.E.U8 R16, desc[UR36][R156.64+0x68] ;  /* 0x000068249c107981 */ /* 0x000e24000c1e1100 */
[----:B0-----:R-:W-:-:S05]  /*c420*/  PRMT R3, R16, 0x8880, RZ ;  /* 0x0000888010037816 */ /* 0x001fca00000000ff */
[----:B------:R-:W-:-:S07]  /*c430*/  IMAD R2, R3, R18, RZ ;  /* 0x0000001203027224 */ /* 0x000fce00078e02ff */
.L_x_399:
[----:B------:R-:W-:Y:S05]  /*c440*/  BSYNC B1 ;  /* 0x0000000000017941 */ /* 0x000fea0003800000 */
.L_x_398:
[----:B0-----:R-:W-:Y:S01]  /*c450*/  @!P6 IMAD R3, R78, R17, R2 ;  /* 0x000000114e03e224 */ /* 0x001fe200078e0202 */
[----:B------:R-:W-:Y:S04]  /*c460*/  BSSY B1, `(.L_x_400) ;  /* 0x0000006000017945 */ /* 0x000fe80003800000 */
[----:B------:R0:W-:Y:S01]  /*c470*/  @!P6 STG.E.U8 desc[UR36][R8.64+0x68], R3 ;  /* 0x000068030800e986 */ /* 0x0001e2000c101124 */
[----:B------:R-:W-:Y:S05]  /*c480*/  @P1 BRA `(.L_x_401) ;  /* 0x00000000000c1947 */ /* 0x000fea0003800000 */
[----:B------:R-:W0:Y:S02]  /*c490*/  LDG.E.U8 R16, desc[UR36][R156.64+0x69] ;  /* 0x000069249c107981 */ /* 0x000e24000c1e1100 */
[----:B0-----:R-:W-:-:S05]  /*c4a0*/  PRMT R3, R16, 0x8880, RZ ;  /* 0x0000888010037816 */ /* 0x001fca00000000ff */
[----:B------:R-:W-:-:S07]  /*c4b0*/  IMAD R2, R3, R18, RZ ;  /* 0x0000001203027224 */ /* 0x000fce00078e02ff */
.L_x_401:
[----:B------:R-:W-:Y:S05]  /*c4c0*/  BSYNC B1 ;  /* 0x0000000000017941 */ /* 0x000fea0003800000 */
.L_x_400:
        /* <DEDUP_REMOVED lines=12> */
.L_x_403:
[----:B------:R-:W-:Y:S05]  /*c590*/  BSYNC B1 ;  /* 0x0000000000017941 */ /* 0x000fea0003800000 */
.L_x_402:
[----:B0-----:R-:W-:Y:S01]  /*c5a0*/  @!P4 IMAD R3, R80, R17, R2 ;  /* 0x000000115003c224 */ /* 0x001fe200078e0202 */
[----:B------:R-:W-:Y:S04]  /*c5b0*/  BSSY B1, `(.L_x_404) ;  /* 0x0000006000017945 */ /* 0x000fe80003800000 */
[----:B------:R0:W-:Y:S01]  /*c5c0*/  @!P4 STG.E.U8 desc[UR36][R6.64+0x70], R3 ;  /* 0x000070030600c986 */ /* 0x0001e2000c101124 */
[----:B------:R-:W-:Y:S05]  /*c5d0*/  @P3 BRA `(.L_x_405) ;  /* 0x00000000000c3947 */ /* 0x000fea0003800000 */
[----:B------:R-:W0:Y:S02]  /*c5e0*/  LDG.E.U8 R16, desc[UR36][R14.64+0x71] ;  /* 0x000071240e107981 */ /* 0x000e24000c1e1100 */
[----:B0-----:R-:W-:-:S05]  /*c5f0*/  PRMT R3, R16, 0x8880, RZ ;  /* 0x0000888010037816 */ /* 0x001fca00000000ff */
[----:B------:R-:W-:-:S07]  /*c600*/  IMAD R2, R3, R18, RZ ;  /* 0x0000001203027224 */ /* 0x000fce00078e02ff */
.L_x_405:
[----:B------:R-:W-:Y:S05]  /*c610*/  BSYNC B1 ;  /* 0x0000000000017941 */ /* 0x000fea0003800000 */
.L_x_404:
[----:B------:R-:W-:Y:S01]  /*c620*/  @!P3 IMAD R81, R81, R17, R2 ;  /* 0x000000115151b224 */ /* 0x000fe200078e0202 */
[----:B------:R-:W-:Y:S04]  /*c630*/  BSSY B1, `(.L_x_406) ;  /* 0x0000006000017945 */ /* 0x000fe80003800000 */
[----:B------:R0:W-:Y:S01]  /*c640*/  @!P3 STG.E.U8 desc[UR36][R6.64+0x71], R81 ;  /* 0x000071510600b986 */ /* 0x0001e2000c101124 */
[----:B------:R-:W-:Y:S05]  /*c650*/  @P5 BRA `(.L_x_407) ;  /* 0x00000000000c5947 */ /* 0x000fea0003800000 */
[----:B------:R-:W0:Y:S02]  /*c660*/  LDG.E.U8 R16, desc[UR36][R156.64+0x70] ;  /* 0x000070249c107981 */ /* 0x000e24000c1e1100 */
[----:B0-----:R-:W-:-:S05]  /*c670*/  PRMT R3, R16, 0x8880, RZ ;  /* 0x0000888010037816 */ /* 0x001fca00000000ff */
[----:B------:R-:W-:-:S07]  /*c680*/  IMAD R2, R3, R18, RZ ;  /* 0x0000001203027224 */ /* 0x000fce00078e02ff */
.L_x_407:
[----:B------:R-:W-:Y:S05]  /*c690*/  BSYNC B1 ;  /* 0x0000000000017941 */ /* 0x000fea0003800000 */
.L_x_406:
[----:B0-----:R-:W-:Y:S01]  /*c6a0*/  @!P5 IMAD R3, R82, R17, R2 ;  /* 0x000000115203d224 */ /* 0x001fe200078e0202 */
[----:B------:R-:W-:Y:S04]  /*c6b0*/  BSSY B1, `(.L_x_408) ;  /* 0x0000006000017945 */ /* 0x000fe80003800000 */
[----:B------:R0:W-:Y:S01]  /*c6c0*/  @!P5 STG.E.U8 desc[UR36][R8.64+0x70], R3 ;  /* 0x000070030800d986 */ /* 0x0001e2000c101124 */
[----:B------:R-:W-:Y:S05]  /*c6d0*/  @P6 BRA `(.L_x_409) ;  /* 0x00000000000c6947 */ /* 0x000fea0003800000 */
[----:B------:R-:W0:Y:S02]  /*c6e0*/  LDG.E.U8 R16, desc[UR36][R156.64+0x71] ;  /* 0x000071249c107981 */ /* 0x000e24000c1e1100 */
[----:B0-----:R-:W-:-:S05]  /*c6f0*/  PRMT R3, R16, 0x8880, RZ ;  /* 0x0000888010037816 */ /* 0x001fca00000000ff */
[----:B------:R-:W-:-:S07]  /*c700*/  IMAD R2, R3, R18, RZ ;  /* 0x0000001203027224 */ /* 0x000fce00078e02ff */
.L_x_409:
[----:B------:R-:W-:Y:S05]  /*c710*/  BSYNC B1 ;  /* 0x0000000000017941 */ /* 0x000fea0003800000 */
.L_x_408:
[----:B------:R-:W-:Y:S01]  /*c720*/  @!P6 IMAD R83, R83, R17, R2 ;  /* 0x000000115353e224 */ /* 0x000fe200078e0202 */
[----:B------:R-:W-:Y:S04]  /*c730*/  BSSY B1, `(.L_x_410) ;  /* 0x0000006000017945 */ /* 0x000fe80003800000 */
[----:B------:R0:W-:Y:S01]  /*c740*/  @!P6 STG.E.U8 desc[UR36][R8.64+0x71], R83 ;  /* 0x000071530800e986 */ /* 0x0001e2000c101124 */
[----:B------:R-:W-:Y:S05]  /*c750*/  @P1 BRA `(.L_x_411) ;  /* 0x00000000000c1947 */ /* 0x000fea0003800000 */
[----:B------:R-:W0:Y:S02]  /*c760*/  LDG.E.U8 R16, desc[UR36][R14.64+0x78] ;  /* 0x000078240e107981 */ /* 0x000e24000c1e1100 */
[----:B0-----:R-:W-:-:S05]  /*c770*/  PRMT R3, R16, 0x8880, RZ ;  /* 0x0000888010037816 */ /* 0x001fca00000000ff */
[----:B------:R-:W-:-:S07]  /*c780*/  IMAD R2, R3, R18, RZ ;  /* 0x0000001203027224 */ /* 0x000fce00078e02ff */
.L_x_411:
[----:B------:R-:W-:Y:S05]  /*c790*/  BSYNC B1 ;  /* 0x0000000000017941 */ /* 0x000fea0003800000 */
.L_x_410:
        /* <DEDUP_REMOVED lines=12> */
.L_x_413:
[----:B------:R-:W-:Y:S05]  /*c860*/  BSYNC B1 ;  /* 0x0000000000017941 */ /* 0x000fea0003800000 */
.L_x_412:
[----:B------:R-:W-:Y:S01]  /*c870*/  @!P4 IMAD R85, R85, R17, R2 ;  /* 0x000000115555c224 */ /* 0x000fe200078e0202 */
[----:B------:R-:W-:Y:S04]  /*c880*/  BSSY B1, `(.L_x_414) ;  /* 0x0000006000017945 */ /* 0x000fe80003800000 */
[----:B------:R0:W-:Y:S01]  /*c890*/  @!P4 STG.E.U8 desc[UR36][R6.64+0x79], R85 ;  /* 0x000079550600c986 */ /* 0x0001e2000c101124 */
[----:B------:R-:W-:Y:S05]  /*c8a0*/  @P3 BRA `(.L_x_415) ;  /* 0x00000000000c3947 */ /* 0x000fea0003800000 */
[----:B------:R-:W0:Y:S02]  /*c8b0*/  LDG.E.U8 R16, desc[UR36][R156.64+0x78] ;  /* 0x000078249c107981 */ /* 0x000e24000c1e1100 */
[----:B0-----:R-:W-:-:S05]  /*c8c0*/  PRMT R3, R16, 0x8880, RZ ;  /* 0x0000888010037816 */ /* 0x001fca00000000ff */
[----:B------:R-:W-:-:S07]  /*c8d0*/  IMAD R2, R3, R18, RZ ;  /* 0x0000001203027224 */ /* 0x000fce00078e02ff */
.L_x_415:
[----:B------:R-:W-:Y:S05]  /*c8e0*/  BSYNC B1 ;  /* 0x0000000000017941 */ /* 0x000fea0003800000 */
.L_x_414:
[----:B0-----:R-:W-:Y:S01]  /*c8f0*/  @!P3 IMAD R3, R86, R17, R2 ;  /* 0x000000115603b224 */ /* 0x001fe200078e0202 */
[----:B------:R-:W-:Y:S04]  /*c900*/  BSSY B1, `(.L_x_416) ;  /* 0x0000006000017945 */ /* 0x000fe80003800000 */
[----:B------:R0:W-:Y:S01]  /*c910*/  @!P3 STG.E.U8 desc[UR36][R8.64+0x78], R3 ;  /* 0x000078030800b986 */ /* 0x0001e2000c101124 */
[----:B------:R-:W-:Y:S05]  /*c920*/  @P5 BRA `(.L_x_417) ;  /* 0x00000000000c5947 */ /* 0x000fea0003800000 */
[----:B------:R-:W0:Y:S02]  /*c930*/  LDG.E.U8 R16, desc[UR36][R156.64+0x79] ;  /* 0x000079249c107981 */ /* 0x000e24000c1e1100 */
[----:B0-----:R-:W-:-:S05]  /*c940*/  PRMT R3, R16, 0x8880, RZ ;  /* 0x0000888010037816 */ /* 0x001fca00000000ff */
[----:B------:R-:W-:-:S07]  /*c950*/  IMAD R2, R3, R18, RZ ;  /* 0x0000001203027224 */ /* 0x000fce00078e02ff */
.L_x_417:
[----:B------:R-:W-:Y:S05]  /*c960*/  BSYNC B1 ;  /* 0x0000000000017941 */ /* 0x000fea0003800000 */
.L_x_416:
[----:B------:R-:W-:Y:S01]  /*c970*/  @!P5 IMAD R87, R87, R17, R2 ;  /* 0x000000115757d224 */ /* 0x000fe200078e0202 */
[----:B------:R-:W-:Y:S04]  /*c980*/  BSSY B1, `(.L_x_418) ;  /* 0x0000006000017945 */ /* 0x000fe80003800000 */
[----:B------:R0:W-:Y:S01]  /*c990*/  @!P5 STG.E.U8 desc[UR36][R8.64+0x79], R87 ;  /* 0x000079570800d986 */ /* 0x0001e2000c101124 */
[----:B------:R-:W-:Y:S05]  /*c9a0*/  @P6 BRA `(.L_x_419) ;  /* 0x00000000000c6947 */ /* 0x000fea0003800000 */
[----:B------:R-:W0:Y:S02]  /*c9b0*/  LDG.E.U8 R16, desc[UR36][R14.64+0x80] ;  /* 0x000080240e107981 */ /* 0x000e24000c1e1100 */
[----:B0-----:R-:W-:-:S05]  /*c9c0*/  PRMT R3, R16, 0x8880, RZ ;  /* 0x0000888010037816 */ /* 0x001fca00000000ff */
[----:B------:R-:W-:-:S07]  /*c9d0*/  IMAD R2, R3, R18, RZ ;  /* 0x0000001203027224 */ /* 0x000fce00078e02ff */
.L_x_419:
[----:B------:R-:W-:Y:S05]  /*c9e0*/  BSYNC B1 ;  /* 0x0000000000017941 */ /* 0x000fea0003800000 */
.L_x_418:
[----:B0-----:R-:W-:Y:S01]  /*c9f0*/  @!P6 IMAD R3, R88, R17, R2 ;  /* 0x000000115803e224 */ /* 0x001fe200078e0202 */
[----:B------:R-:W-:Y:S04]  /*ca00*/  BSSY B1, `(.L_x_420) ;  /* 0x0000006000017945 */ /* 0x000fe80003800000 */
[----:B------:R0:W-:Y:S01]  /*ca10*/  @!P6 STG.E.U8 desc[UR36][R6.64+0x80], R3 ;  /* 0x000080030600e986 */ /* 0x0001e2000c101124 */
[----:B------:R-:W-:Y:S05]  /*ca20*/  @P1 BRA `(.L_x_421) ;  /* 0x00000000000c1947 */ /* 0x000fea0003800000 */
[----:B------:R-:W0:Y:S02]  /*ca30*/  LDG.E.U8 R16, desc[UR36][R14.64+0x81] ;  /* 0x000081240e107981 */ /* 0x000e24000c1e1100 */
[----:B0-----:R-:W-:-:S05]  /*ca40*/  PRMT R3, R16, 0x8880, RZ ;  /* 0x0000888010037816 */ /* 0x001fca00000000ff */
[----:B------:R-:W-:-:S07]  /*ca50*/  IMAD R2, R3, R18, RZ ;  /* 0x0000001203027224 */ /* 0x000fce00078e02ff */
.L_x_421:
[----:B------:R-:W-:Y:S05]  /*ca60*/  BSYNC B1 ;  /* 0x0000000000017941 */ /* 0x000fea0003800000 */
.L_x_420:
        /* <DEDUP_REMOVED lines=12> */
.L_x_423:
[----:B------:R-:W-:Y:S05]  /*cb30*/  BSYNC B1 ;  /* 0x0000000000017941 */ /* 0x000fea0003800000 */
.L_x_422:
[----:B0-----:R-:W-:Y:S01]  /*cb40*/  @!P4 IMAD R3, R90, R17, R2 ;  /* 0x000000115a03c224 */ /* 0x001fe200078e0202 */
[----:B------:R-:W-:Y:S04]  /*cb50*/  BSSY B1, `(.L_x_424) ;  /* 0x0000006000017945 */ /* 0x000fe80003800000 */
[----:B------:R0:W-:Y:S01]  /*cb60*/  @!P4 STG.E.U8 desc[UR36][R8.64+0x80], R3 ;  /* 0x000080030800c986 */ /* 0x0001e2000c101124 */
[----:B------:R-:W-:Y:S05]  /*cb70*/  @P3 BRA `(.L_x_425) ;  /* 0x00000000000c3947 */ /* 0x000fea0003800000 */
[----:B------:R-:W0:Y:S02]  /*cb80*/  LDG.E.U8 R16, desc[UR36][R156.64+0x81] ;  /* 0x000081249c107981 */ /* 0x000e24000c1e1100 */
[----:B0-----:R-:W-:-:S05]  /*cb90*/  PRMT R3, R16, 0x8880, RZ ;  /* 0x0000888010037816 */ /* 0x001fca00000000ff */
[----:B------:R-:W-:-:S07]  /*cba0*/  IMAD R2, R3, R18, RZ ;  /* 0x0000001203027224 */ /* 0x000fce00078e02ff */
.L_x_425:
[----:B------:R-:W-:Y:S05]  /*cbb0*/  BSYNC B1 ;  /* 0x0000000000017941 */ /* 0x000fea0003800000 */
.L_x_424:
[----:B------:R-:W-:Y:S01]  /*cbc0*/  @!P3 IMAD R91, R91, R17, R2 ;  /* 0x000000115b5bb224 */ /* 0x000fe200078e0202 */
[----:B------:R-:W-:Y:S04]  /*cbd0*/  BSSY B1, `(.L_x_426) ;  /* 0x0000006000017945 */ /* 0x000fe80003800000 */
[----:B------:R0:W-:Y:S01]  /*cbe0*/  @!P3 STG.E.U8 desc[UR36][R8.64+0x81], R91 ;  /* 0x0000815b0800b986 */ /* 0x0001e2000c101124 */
[----:B------:R-:W-:Y:S05]  /*cbf0*/  @P5 BRA `(.L_x_427) ;  /* 0x00000000000c5947 */ /* 0x000fea0003800000 */
[----:B------:R-:W0:Y:S02]  /*cc00*/  LDG.E.U8 R16, desc[UR36][R14.64+0x88] ;  /* 0x000088240e107981 */ /* 0x000e24000c1e1100 */
[----:B0-----:R-:W-:-:S05]  /*cc10*/  PRMT R3, R16, 0x8880, RZ ;  /* 0x0000888010037816 */ /* 0x001fca00000000ff */
[----:B------:R-:W-:-:S07]  /*cc20*/  IMAD R2, R3, R18, RZ ;  /* 0x0000001203027224 */ /* 0x000fce00078e02ff */
.L_x_427:
[----:B------:R-:W-:Y:S05]  /*cc30*/  BSYNC B1 ;  /* 0x0000000000017941 */ /* 0x000fea0003800000 */
.L_x_426:
[----:B0-----:R-:W-:Y:S01]  /*cc40*/  @!P5 IMAD R3, R92, R17, R2 ;  /* 0x000000115c03d224 */ /* 0x001fe200078e0202 */
[----:B------:R-:W-:Y:S04]  /*cc50*/  BSSY B1, `(.L_x_428) ;  /* 0x0000006000017945 */ /* 0x000fe80003800000 */
[----:B------:R0:W-:Y:S01]  /*cc60*/  @!P5 STG.E.U8 desc[UR36][R6.64+0x88], R3 ;  /* 0x000088030600d986 */ /* 0x0001e2000c101124 */
[----:B------:R-:W-:Y:S05]  /*cc70*/  @P6 BRA `(.L_x_429) ;  /* 0x00000000000c6947 */ /* 0x000fea0003800000 */
[----:B------:R-:W0:Y:S02]  /*cc80*/  LDG.E.U8 R16, desc[UR36][R14.64+0x89] ;  /* 0x000089240e107981 */ /* 0x000e24000c1e1100 */
[----:B0-----:R-:W-:-:S05]  /*cc90*/  PRMT R3, R16, 0x8880, RZ ;  /* 0x0000888010037816 */ /* 0x001fca00000000ff */
[----:B------:R-:W-:-:S07]  /*cca0*/  IMAD R2, R3, R18, RZ ;  /* 0x0000001203027224 */ /* 0x000fce00078e02ff */
.L_x_429:
[----:B------:R-:W-:Y:S05]  /*ccb0*/  BSYNC B1 ;  /* 0x0000000000017941 */ /* 0x000fea0003800000 */
.L_x_428:
[----:B------:R-:W-:Y:S01]  /*ccc0*/  @!P6 IMAD R93, R93, R17, R2 ;  /* 0x000000115d5de224 */ /* 0x000fe200078e0202 */
[----:B------:R-:W-:Y:S04]  /*ccd0*/  BSSY B1, `(.L_x_430) ;  /* 0x0000006000017945 */ /* 0x000fe80003800000 */
[----:B------:R0:W-:Y:S01]  /*cce0*/  @!P6 STG.E.U8 desc[UR36][R6.64+0x89], R93 ;  /* 0x0000895d0600e986 */ /* 0x0001e2000c101124 */
[----:B------:R-:W-:Y:S05]  /*ccf0*/  @P1 BRA `(.L_x_431) ;  /* 0x00000000000c1947 */ /* 0x000fea0003800000 */
[----:B------:R-:W0:Y:S02]  /*cd00*/  LDG.E.U8 R16, desc[UR36][R156.64+0x88] ;  /* 0x000088249c107981 */ /* 0x000e24000c1e1100 */
[----:B0-----:R-:W-:-:S05]  /*cd10*/  PRMT R3, R16, 0x8880, RZ ;  /* 0x0000888010037816 */ /* 0x001fca00000000ff */
[----:B------:R-:W-:-:S07]  /*cd20*/  IMAD R2, R3, R18, RZ ;  /* 0x0000001203027224 */ /* 0x000fce00078e02ff */
.L_x_431:
[----:B------:R-:W-:Y:S05]  /*cd30*/  BSYNC B1 ;  /* 0x0000000000017941 */ /* 0x000fea0003800000 */
.L_x_430:
        /* <DEDUP_REMOVED lines=12> */
.L_x_433:
[----:B------:R-:W-:Y:S05]  /*ce00*/  BSYNC B1 ;  /* 0x0000000000017941 */ /* 0x000fea0003800000 */
.L_x_432:
[----:B------:R-:W-:Y:S01]  /*ce10*/  @!P4 IMAD R95, R95, R17, R2 ;  /* 0x000000115f5fc224 */ /* 0x000fe200078e0202 */
[----:B------:R-:W-:Y:S04]  /*ce20*/  BSSY B1, `(.L_x_434) ;  /* 0x0000006000017945 */ /* 0x000fe80003800000 */
[----:B------:R0:W-:Y:S01]  /*ce30*/  @!P4 STG.E.U8 desc[UR36][R8.64+0x89], R95 ;  /* 0x0000895f0800c986 */ /* 0x0001e2000c101124 */
[----:B------:R-:W-:Y:S05]  /*ce40*/  @P3 BRA `(.L_x_435) ;  /* 0x00000000000c3947 */ /* 0x000fea0003800000 */
[----:B------:R-:W0:Y:S02]  /*ce50*/  LDG.E.U8 R16, desc[UR36][R14.64+0x90] ;  /* 0x000090240e107981 */ /* 0x000e24000c1e1100 */
[----:B0-----:R-:W-:-:S05]  /*ce60*/  PRMT R3, R16, 0x8880, RZ ;  /* 0x0000888010037816 */ /* 0x001fca00000000ff */
[----:B------:R-:W-:-:S07]  /*ce70*/  IMAD R2, R3, R18, RZ ;  /* 0x0000001203027224 */ /* 0x000fce00078e02ff */
.L_x_435:
[----:B------:R-:W-:Y:S05]  /*ce80*/  BSYNC B1 ;  /* 0x0000000000017941 */ /* 0x000fea0003800000 */
.L_x_434:
[----:B0-----:R-:W-:Y:S01]  /*ce90*/  @!P3 IMAD R3, R96, R17, R2 ;  /* 0x000000116003b224 */ /* 0x001fe200078e0202 */
[----:B------:R-:W-:Y:S04]  /*cea0*/  BSSY B1, `(.L_x_436) ;  /* 0x0000006000017945 */ /* 0x000fe80003800000 */
[----:B------:R0:W-:Y:S01]  /*ceb0*/  @!P3 STG.E.U8 desc[UR36][R6.64+0x90], R3 ;  /* 0x000090030600b986 */ /* 0x0001e2000c101124 */
[----:B------:R-:W-:Y:S05]  /*cec0*/  @P5 BRA `(.L_x_437) ;  /* 0x00000000000c5947 */ /* 0x000fea0003800000 */
[----:B------:R-:W0:Y:S02]  /*ced0*/  LDG.E.U8 R16, desc[UR36][R14.64+0x91] ;  /* 0x000091240e107981 */ /* 0x000e24000c1e1100 */
[----:B0-----:R-:W-:-:S05]  /*cee0*/  PRMT R3, R16, 0x8880, RZ ;  /* 0x0000888010037816 */ /* 0x001fca00000000ff */
[----:B------:R-:W-:-:S07]  /*cef0*/  IMAD R2, R3, R18, RZ ;  /* 0x0000001203027224 */ /* 0x000fce00078e02ff */
.L_x_437:
[----:B------:R-:W-:Y:S05]  /*cf00*/  BSYNC B1 ;  /* 0x0000000000017941 */ /* 0x000fea0003800000 */
.L_x_436:
[----:B------:R-:W-:Y:S01]  /*cf10*/  @!P5 IMAD R97, R97, R17, R2 ;  /* 0x000000116161d224 */ /* 0x000fe200078e0202 */
[----:B------:R-:W-:Y:S04]  /*cf20*/  BSSY B1, `(.L_x_438) ;  /* 0x0000006000017945 */ /* 0x000fe80003800000 */
[----:B------:R0:W-:Y:S01]  /*cf30*/  @!P5 STG.E.U8 desc[UR36][R6.64+0x91], R97 ;  /* 0x000091610600d986 */ /* 0x0001e2000c101124 */
[----:B------:R-:W-:Y:S05]  /*cf40*/  @P6 BRA `(.L_x_439) ;  /* 0x00000000000c6947 */ /* 0x000fea0003800000 */
[----:B------:R-:W0:Y:S02]  /*cf50*/  LDG.E.U8 R16, desc[UR36][R156.64+0x90] ;  /* 0x000090249c107981 */ /* 0x000e24000c1e1100 */
[----:B0-----:R-:W-:-:S05]  /*cf60*/  PRMT R3, R16, 0x8880, RZ ;  /* 0x0000888010037816 */ /* 0x001fca00000000ff */
[----:B------:R-:W-:-:S07]  /*cf70*/  IMAD R2, R3, R18, RZ ;  /* 0x0000001203027224 */ /* 0x000fce00078e02ff */
.L_x_439:
[----:B------:R-:W-:Y:S05]  /*cf80*/  BSYNC B1 ;  /* 0x0000000000017941 */ /* 0x000fea0003800000 */
.L_x_438:
[----:B0-----:R-:W-:Y:S01]  /*cf90*/  @!P6 IMAD R3, R98, R17, R2 ;  /* 0x000000116203e224 */ /* 0x001fe200078e0202 */
[----:B------:R-:W-:Y:S04]  /*cfa0*/  BSSY B1, `(.L_x_440) ;  /* 0x0000006000017945 */ /* 0x000fe80003800000 */
[----:B------:R0:W-:Y:S01]  /*cfb0*/  @!P6 STG.E.U8 desc[UR36][R8.64+0x90], R3 ;  /* 0x000090030800e986 */ /* 0x0001e2000c101124 */
[----:B------:R-:W-:Y:S05]  /*cfc0*/  @P1 BRA `(.L_x_441) ;  /* 0x00000000000c1947 */ /* 0x000fea0003800000 */
[----:B------:R-:W0:Y:S02]  /*cfd0*/  LDG.E.U8 R16, desc[UR36][R156.64+0x91] ;  /* 0x000091249c107981 */ /* 0x000e24000c1e1100 */
[----:B0-----:R-:W-:-:S05]  /*cfe0*/  PRMT R3, R16, 0x8880, RZ ;  /* 0x0000888010037816 */ /* 0x001fca00000000ff */
[----:B------:R-:W-:-:S07]  /*cff0*/  IMAD R2, R3, R18, RZ ;  /* 0x0000001203027224 */ /* 0x000fce00078e02ff */
.L_x_441:
[----:B------:R-:W-:Y:S05]  /*d000*/  BSYNC B1 ;  /* 0x0000000000017941 */ /* 0x000fea0003800000 */
.L_x_440:
        /* <DEDUP_REMOVED lines=12> */
.L_x_443:
[----:B------:R-:W-:Y:S05]  /*d0d0*/  BSYNC B1 ;  /* 0x0000000000017941 */ /* 0x000fea0003800000 */
.L_x_442:
[----:B0-----:R-:W-:Y:S01]  /*d0e0*/  @!P4 IMAD R3, R100, R17, R2 ;  /* 0x000000116403c224 */ /* 0x001fe200078e0202 */
[----:B------:R-:W-:Y:S04]  /*d0f0*/  BSSY B1, `(.L_x_444) ;  /* 0x0000006000017945 */ /* 0x000fe80003800000 */
[----:B------:R0:W-:Y:S01]  /*d100*/  @!P4 STG.E.U8 desc[UR36][R6.64+0x98], R3 ;  /* 0x000098030600c986 */ /* 0x0001e2000c101124 */
[----:B------:R-:W-:Y:S05]  /*d110*/  @P3 BRA `(.L_x_445) ;  /* 0x00000000000c3947 */ /* 0x000fea0003800000 */
[----:B------:R-:W0:Y:S02]  /*d120*/  LDG.E.U8 R16, desc[UR36][R14.64+0x99] ;  /* 0x000099240e107981 */ /* 0x000e24000c1e1100 */
[----:B0-----:R-:W-:-:S05]  /*d130*/  PRMT R3, R16, 0x8880, RZ ;  /* 0x0000888010037816 */ /* 0x001fca00000000ff */
[----:B------:R-:W-:-:S07]  /*d140*/  IMAD R2, R3, R18, RZ ;  /* 0x0000001203027224 */ /* 0x000fce00078e02ff */
.L_x_445:
[----:B------:R-:W-:Y:S05]  /*d150*/  BSYNC B1 ;  /* 0x0000000000017941 */ /* 0x000fea0003800000 */
.L_x_444:
[----:B------:R-:W-:Y:S01]  /*d160*/  @!P3 IMAD R101, R101, R17, R2 ;  /* 0x000000116565b224 */ /* 0x000fe200078e0202 */
[----:B------:R-:W-:Y:S04]  /*d170*/  BSSY B1, `(.L_x_446) ;  /* 0x0000006000017945 */ /* 0x000fe80003800000 */
[----:B------:R0:W-:Y:S01]  /*d180*/  @!P3 STG.E.U8 desc[UR36][R6.64+0x99], R101 ;  /* 0x000099650600b986 */ /* 0x0001e2000c101124 */
[----:B------:R-:W-:Y:S05]  /*d190*/  @P5 BRA `(.L_x_447) ;  /* 0x00000000000c5947 */ /* 0x000fea0003800000 */
[----:B------:R-:W0:Y:S02]  /*d1a0*/  LDG.E.U8 R16, desc[UR36][R156.64+0x98] ;  /* 0x000098249c107981 */ /* 0x000e24000c1e1100 */
[----:B0-----:R-:W-:-:S05]  /*d1b0*/  PRMT R3, R16, 0x8880, RZ ;  /* 0x0000888010037816 */ /* 0x001fca00000000ff */
[----:B------:R-:W-:-:S07]  /*d1c0*/  IMAD R2, R3, R18, RZ ;  /* 0x0000001203027224 */ /* 0x000fce00078e02ff */
.L_x_447:
[----:B------:R-:W-:Y:S05]  /*d1d0*/  BSYNC B1 ;  /* 0x0000000000017941 */ /* 0x000fea0003800000 */
.L_x_446:
[----:B0-----:R-:W-:Y:S01]  /*d1e0*/  @!P5 IMAD R3, R102, R17, R2 ;  /* 0x000000116603d224 */ /* 0x001fe200078e0202 */
[----:B------:R-:W-:Y:S04]  /*d1f0*/  BSSY B1, `(.L_x_448) ;  /* 0x0000006000017945 */ /* 0x000fe80003800000 */
[----:B------:R0:W-:Y:S01]  /*d200*/  @!P5 STG.E.U8 desc[UR36][R8.64+0x98], R3 ;  /* 0x000098030800d986 */ /* 0x0001e2000c101124 */
[----:B------:R-:W-:Y:S05]  /*d210*/  @P6 BRA `(.L_x_449) ;  /* 0x00000000000c6947 */ /* 0x000fea0003800000 */
[----:B------:R-:W0:Y:S02]  /*d220*/  LDG.E.U8 R16, desc[UR36][R156.64+0x99] ;  /* 0x000099249c107981 */ /* 0x000e24000c1e1100 */
[----:B0-----:R-:W-:-:S05]  /*d230*/  PRMT R3, R16, 0x8880, RZ ;  /* 0x0000888010037816 */ /* 0x001fca00000000ff */
[----:B------:R-:W-:-:S07]  /*d240*/  IMAD R2, R3, R18, RZ ;  /* 0x0000001203027224 */ /* 0x000fce00078e02ff */
.L_x_449:
[----:B------:R-:W-:Y:S05]  /*d250*/  BSYNC B1 ;  /* 0x0000000000017941 */ /* 0x000fea0003800000 */
.L_x_448:
[----:B------:R-:W-:Y:S01]  /*d260*/  @!P6 IMAD R103, R103, R17, R2 ;  /* 0x000000116767e224 */ /* 0x000fe200078e0202 */
[----:B------:R-:W-:Y:S04]  /*d270*/  BSSY B1, `(.L_x_450) ;  /* 0x0000006000017945 */ /* 0x000fe80003800000 */
[----:B------:R0:W-:Y:S01]  /*d280*/  @!P6 STG.E.U8 desc[UR36][R8.64+0x99], R103 ;  /* 0x000099670800e986 */ /* 0x0001e2000c101124 */
[----:B------:R-:W-:Y:S05]  /*d290*/  @P1 BRA `(.L_x_451) ;  /* 0x00000000000c1947 */ /* 0x000fea0003800000 */
[----:B------:R-:W0:Y:S02]  /*d2a0*/  LDG.E.U8 R16, desc[UR36][R14.64+0xa0] ;  /* 0x0000a0240e107981 */ /* 0x000e24000c1e1100 */
[----:B0-----:R-:W-:-:S05]  /*d2b0*/  PRMT R3, R16, 0x8880, RZ ;  /* 0x0000888010037816 */ /* 0x001fca00000000ff */
[----:B------:R-:W-:-:S07]  /*d2c0*/  IMAD R2, R3, R18, RZ ;  /* 0x0000001203027224 */ /* 0x000fce00078e02ff */
.L_x_451:
[----:B------:R-:W-:Y:S05]  /*d2d0*/  BSYNC B1 ;  /* 0x0000000000017941 */ /* 0x000fea0003800000 */
.L_x_450:
        /* <DEDUP_REMOVED lines=12> */
.L_x_453:
[----:B------:R-:W-:Y:S05]  /*d3a0*/  BSYNC B1 ;  /* 0x0000000000017941 */ /* 0x000fea0003800000 */
.L_x_452:
[----:B------:R-:W-:Y:S01]  /*d3b0*/  @!P4 IMAD R105, R105, R17, R2 ;  /* 0x000000116969c224 */ /* 0x000fe200078e0202 */
[----:B------:R-:W-:Y:S04]  /*d3c0*/  BSSY B1, `(.L_x_454) ;  /* 0x0000006000017945 */ /* 0x000fe80003800000 */
[----:B------:R0:W-:Y:S01]  /*d3d0*/  @!P4 STG.E.U8 desc[UR36][R6.64+0xa1], R105 ;  /* 0x0000a1690600c986 */ /* 0x0001e2000c101124 */
[----:B------:R-:W-:Y:S05]  /*d3e0*/  @P3 BRA `(.L_x_455) ;  /* 0x00000000000c3947 */ /* 0x000fea0003800000 */
[----:B------:R-:W0:Y:S02]  /*d3f0*/  LDG.E.U8 R16, desc[UR36][R156.64+0xa0] ;  /* 0x0000a0249c107981 */ /* 0x000e24000c1e1100 */
[----:B0-----:R-:W-:-:S05]  /*d400*/  PRMT R3, R16, 0x8880, RZ ;  /* 0x0000888010037816 */ /* 0x001fca00000000ff */
[----:B------:R-:W-:-:S07]  /*d410*/  IMAD R2, R3, R18, RZ ;  /* 0x0000001203027224 */ /* 0x000fce00078e02ff */
.L_x_455:
[----:B------:R-:W-:Y:S05]  /*d420*/  BSYNC B1 ;  /* 0x0000000000017941 */ /* 0x000fea0003800000 */
.L_x_454:
[----:B0-----:R-:W-:Y:S01]  /*d430*/  @!P3 IMAD R3, R106, R17, R2 ;  /* 0x000000116a03b224 */ /* 0x001fe200078e0202 */
[----:B------:R-:W-:Y:S04]  /*d440*/  BSSY B1, `(.L_x_456) ;  /* 0x0000006000017945 */ /* 0x000fe80003800000 */
[----:B------:R0:W-:Y:S01]  /*d450*/  @!P3 STG.E.U8 desc[UR36][R8.64+0xa0], R3 ;  /* 0x0000a0030800b986 */ /* 0x0001e2000c101124 */
[----:B------:R-:W-:Y:S05]  /*d460*/  @P5 BRA `(.L_x_457) ;  /* 0x00000000000c5947 */ /* 0x000fea0003800000 */
[----:B------:R-:W0:Y:S02]  /*d470*/  LDG.E.U8 R16, desc[UR36][R156.64+0xa1] ;  /* 0x0000a1249c107981 */ /* 0x000e24000c1e1100 */
[----:B0-----:R-:W-:-:S05]  /*d480*/  PRMT R3, R16, 0x8880, RZ ;  /* 0x0000888010037816 */ /* 0x001fca00000000ff */
[----:B------:R-:W-:-:S07]  /*d490*/  IMAD R2, R3, R18, RZ ;  /* 0x0000001203027224 */ /* 0x000fce00078e02ff */
.L_x_457:
[----:B------:R-:W-:Y:S05]  /*d4a0*/  BSYNC B1 ;  /* 0x0000000000017941 */ /* 0x000fea0003800000 */
.L_x_456:
[----:B------:R-:W-:Y:S01]  /*d4b0*/  @!P5 IMAD R107, R107, R17, R2 ;  /* 0x000000116b6bd224 */ /* 0x000fe200078e0202 */
[----:B------:R-:W-:Y:S04]  /*d4c0*/  BSSY B1, `(.L_x_458) ;  /* 0x0000006000017945 */ /* 0x000fe80003800000 */
[----:B------:R0:W-:Y:S01]  /*d4d0*/  @!P5 STG.E.U8 desc[UR36][R8.64+0xa1], R107 ;  /* 0x0000a16b0800d986 */ /* 0x0001e2000c101124 */
[----:B------:R-:W-:Y:S05]  /*d4e0*/  @P6 BRA `(.L_x_459) ;  /* 0x00000000000c6947 */ /* 0x000fea0003800000 */
[----:B------:R-:W0:Y:S02]  /*d4f0*/  LDG.E.U8 R16, desc[UR36][R14.64+0xa8] ;  /* 0x0000a8240e107981 */ /* 0x000e24000c1e1100 */
[----:B0-----:R-:W-:-:S05]  /*d500*/  PRMT R3, R16, 0x8880, RZ ;  /* 0x0000888010037816 */ /* 0x001fca00000000ff */
[----:B------:R-:W-:-:S07]  /*d510*/  IMAD R2, R3, R18, RZ ;  /* 0x0000001203027224 */ /* 0x000fce00078e02ff */
.L_x_459:
[----:B------:R-:W-:Y:S05]  /*d520*/  BSYNC B1 ;  /* 0x0000000000017941 */ /* 0x000fea0003800000 */
.L_x_458:
[----:B0-----:R-:W-:Y:S01]  /*d530*/  @!P6 IMAD R3, R108, R17, R2 ;  /* 0x000000116c03e224 */ /* 0x001fe200078e0202 */
[----:B------:R-:W-:Y:S04]  /*d540*/  BSSY B1, `(.L_x_460) ;  /* 0x0000006000017945 */ /* 0x000fe80003800000 */
[----:B------:R0:W-:Y:S01]  /*d550*/  @!P6 STG.E.U8 desc[UR36][R6.64+0xa8], R3 ;  /* 0x0000a8030600e986 */ /* 0x0001e2000c101124 */
[----:B------:R-:W-:Y:S05]  /*d560*/  @P1 BRA `(.L_x_461) ;  /* 0x00000000000c1947 */ /* 0x000fea0003800000 */
[----:B------:R-:W0:Y:S02]  /*d570*/  LDG.E.U8 R16, desc[UR36][R14.64+0xa9] ;  /* 0x0000a9240e107981 */ /* 0x000e24000c1e1100 */
[----:B0-----:R-:W-:-:S05]  /*d580*/  PRMT R3, R16, 0x8880, RZ ;  /* 0x0000888010037816 */ /* 0x001fca00000000ff */
[----:B------:R-:W-:-:S07]  /*d590*/  IMAD R2, R3, R18, RZ ;  /* 0x0000001203027224 */ /* 0x000fce00078e02ff */
.L_x_461:
[----:B------:R-:W-:Y:S05]  /*d5a0*/  BSYNC B1 ;  /* 0x0000000000017941 */ /* 0x000fea0003800000 */
.L_x_460:
        /* <DEDUP_REMOVED lines=12> */
.L_x_463:
[----:B------:R-:W-:Y:S05]  /*d670*/  BSYNC B1 ;  /* 0x0000000000017941 */ /* 0x000fea0003800000 */
.L_x_462:
[----:B0-----:R-:W-:Y:S01]  /*d680*/  @!P4 IMAD R3, R110, R17, R2 ;  /* 0x000000116e03c224 */ /* 0x001fe200078e0202 */
[----:B------:R-:W-:Y:S04]  /*d690*/  BSSY B1, `(.L_x_464) ;  /* 0x0000006000017945 */ /* 0x000fe80003800000 */
[----:B------:R0:W-:Y:S01]  /*d6a0*/  @!P4 STG.E.U8 desc[UR36][R8.64+0xa8], R3 ;  /* 0x0000a8030800c986 */ /* 0x0001e2000c101124 */
[----:B------:R-:W-:Y:S05]  /*d6b0*/  @P3 BRA `(.L_x_465) ;  /* 0x00000000000c3947 */ /* 0x000fea0003800000 */
[----:B------:R-:W0:Y:S02]  /*d6c0*/  LDG.E.U8 R16, desc[UR36][R156.64+0xa9] ;  /* 0x0000a9249c107981 */ /* 0x000e24000c1e1100 */
[----:B0-----:R-:W-:-:S05]  /*d6d0*/  PRMT R3, R16, 0x8880, RZ ;  /* 0x0000888010037816 */ /* 0x001fca00000000ff */
[----:B------:R-:W-:-:S07]  /*d6e0*/  IMAD R2, R3, R18, RZ ;  /* 0x0000001203027224 */ /* 0x000fce00078e02ff */
.L_x_465:
[----:B------:R-:W-:Y:S05]  /*d6f0*/  BSYNC B1 ;  /* 0x0000000000017941 */ /* 0x000fea0003800000 */
.L_x_464:
[----:B------:R-:W-:Y:S01]  /*d700*/  @!P3 IMAD R111, R111, R17, R2 ;  /* 0x000000116f6fb224 */ /* 0x000fe200078e0202 */
[----:B------:R-:W-:Y:S04]  /*d710*/  BSSY B1, `(.L_x_466) ;  /* 0x0000006000017945 */ /* 0x000fe80003800000 */
[----:B------:R0:W-:Y:S01]  /*d720*/  @!P3 STG.E.U8 desc[UR36][R8.64+0xa9], R111 ;  /* 0x0000a96f0800b986 */ /* 0x0001e2000c101124 */
[----:B------:R-:W-:Y:S05]  /*d730*/  @P5 BRA `(.L_x_467) ;  /* 0x00000000000c5947 */ /* 0x000fea0003800000 */
[----:B------:R-:W0:Y:S02]  /*d740*/  LDG.E.U8 R16, desc[UR36][R14.64+0xb0] ;  /* 0x0000b0240e107981 */ /* 0x000e24000c1e1100 */
[----:B0-----:R-:W-:-:S05]  /*d750*/  PRMT R3, R16, 0x8880, RZ ;  /* 0x0000888010037816 */ /* 0x001fca00000000ff */
[----:B------:R-:W-:-:S07]  /*d760*/  IMAD R2, R3, R18, RZ ;  /* 0x0000001203027224 */ /* 0x000fce00078e02ff */
.L_x_467:
[----:B------:R-:W-:Y:S05]  /*d770*/  BSYNC B1 ;  /* 0x0000000000017941 */ /* 0x000fea0003800000 */
.L_x_466:
[----:B0-----:R-:W-:Y:S01]  /*d780*/  @!P5 IMAD R3, R112, R17, R2 ;  /* 0x000000117003d224 */ /* 0x001fe200078e0202 */
[----:B------:R-:W-:Y:S04]  /*d790*/  BSSY B1, `(.L_x_468) ;  /* 0x0000006000017945 */ /* 0x000fe80003800000 */
[----:B------:R0:W-:Y:S01]  /*d7a0*/  @!P5 STG.E.U8 desc[UR36][R6.64+0xb0], R3 ;  /* 0x0000b0030600d986 */ /* 0x0001e2000c101124 */
[----:B------:R-:W-:Y:S05]  /*d7b0*/  @P6 BRA `(.L_x_469) ;  /* 0x00000000000c6947 */ /* 0x000fea0003800000 */
[----:B------:R-:W0:Y:S02]  /*d7c0*/  LDG.E.U8 R16, desc[UR36][R14.64+0xb1] ;  /* 0x0000b1240e107981 */ /* 0x000e24000c1e1100 */
[----:B0-----:R-:W-:-:S05]  /*d7d0*/  PRMT R3, R16, 0x8880, RZ ;  /* 0x0000888010037816 */ /* 0x001fca00000000ff */
[----:B------:R-:W-:-:S07]  /*d7e0*/  IMAD R2, R3, R18, RZ ;  /* 0x0000001203027224 */ /* 0x000fce00078e02ff */
.L_x_469:
[----:B------:R-:W-:Y:S05]  /*d7f0*/  BSYNC B1 ;  /* 0x0000000000017941 */ /* 0x000fea0003800000 */
.L_x_468:
[----:B------:R-:W-:Y:S01]  /*d800*/  @!P6 IMAD R113, R113, R17, R2 ;  /* 0x000000117171e224 */ /* 0x000fe200078e0202 */
[----:B------:R-:W-:Y:S04]  /*d810*/  BSSY B1, `(.L_x_470) ;  /* 0x0000006000017945 */ /* 0x000fe80003800000 */
[----:B------:R0:W-:Y:S01]  /*d820*/  @!P6 STG.E.U8 desc[UR36][R6.64+0xb1], R113 ;  /* 0x0000b1710600e986 */ /* 0x0001e2000c101124 */
[----:B------:R-:W-:Y:S05]  /*d830*/  @P1 BRA `(.L_x_471) ;  /* 0x00000000000c1947 */ /* 0x000fea0003800000 */
[----:B------:R-:W0:Y:S02]  /*d840*/  LDG.E.U8 R16, desc[UR36][R156.64+0xb0] ;  /* 0x0000b0249c107981 */ /* 0x000e24000c1e1100 */
[----:B0-----:R-:W-:-:S05]  /*d850*/  PRMT R3, R16, 0x8880, RZ ;  /* 0x0000888010037816 */ /* 0x001fca00000000ff */
[----:B------:R-:W-:-:S07]  /*d860*/  IMAD R2, R3, R18, RZ ;  /* 0x0000001203027224 */ /* 0x000fce00078e02ff */
.L_x_471:
[----:B------:R-:W-:Y:S05]  /*d870*/  BSYNC B1 ;  /* 0x0000000000017941 */ /* 0x000fea0003800000 */
.L_x_470:
        /* <DEDUP_REMOVED lines=12> */
.L_x_473:
[----:B------:R-:W-:Y:S05]  /*d940*/  BSYNC B1 ;  /* 0x0000000000017941 */ /* 0x000fea0003800000 */
.L_x_472:
[----:B------:R-:W-:Y:S01]  /*d950*/  @!P4 IMAD R115, R115, R17, R2 ;  /* 0x000000117373c224 */ /* 0x000fe200078e0202 */
[----:B------:R-:W-:Y:S04]  /*d960*/  BSSY B1, `(.L_x_474) ;  /* 0x0000006000017945 */ /* 0x000fe80003800000 */
[----:B------:R0:W-:Y:S01]  /*d970*/  @!P4 STG.E.U8 desc[UR36][R8.64+0xb1], R115 ;  /* 0x0000b1730800c986 */ /* 0x0001e2000c101124 */
[----:B------:R-:W-:Y:S05]  /*d980*/  @P3 BRA `(.L_x_475) ;  /* 0x00000000000c3947 */ /* 0x000fea0003800000 */
[----:B------:R-:W0:Y:S02]  /*d990*/  LDG.E.U8 R16, desc[UR36][R14.64+0xb8] ;  /* 0x0000b8240e107981 */ /* 0x000e24000c1e1100 */
[----:B0-----:R-:W-:-:S05]  /*d9a0*/  PRMT R3, R16, 0x8880, RZ ;  /* 0x0000888010037816 */ /* 0x001fca00000000ff */
[----:B------:R-:W-:-:S07]  /*d9b0*/  IMAD R2, R3, R18, RZ ;  /* 0x0000001203027224 */ /* 0x000fce00078e02ff */
.L_x_475:
[----:B------:R-:W-:Y:S05]  /*d9c0*/  BSYNC B1 ;  /* 0x0000000000017941 */ /* 0x000fea0003800000 */
.L_x_474:
[----:B0-----:R-:W-:Y:S01]  /*d9d0*/  @!P3 IMAD R3, R116, R17, R2 ;  /* 0x000000117403b224 */ /* 0x001fe200078e0202 */
[----:B------:R-:W-:Y:S04]  /*d9e0*/  BSSY B1, `(.L_x_476) ;  /* 0x0000006000017945 */ /* 0x000fe80003800000 */
[----:B------:R0:W-:Y:S01]  /*d9f0*/  @!P3 STG.E.U8 desc[UR36][R6.64+0xb8], R3 ;  /* 0x0000b8030600b986 */ /* 0x0001e2000c101124 */
[----:B------:R-:W-:Y:S05]  /*da00*/  @P5 BRA `(.L_x_477) ;  /* 0x00000000000c5947 */ /* 0x000fea0003800000 */
[----:B------:R-:W0:Y:S02]  /*da10*/  LDG.E.U8 R16, desc[UR36][R14.64+0xb9] ;  /* 0x0000b9240e107981 */ /* 0x000e24000c1e1100 */
[----:B0-----:R-:W-:-:S05]  /*da20*/  PRMT R3, R16, 0x8880, RZ ;  /* 0x0000888010037816 */ /* 0x001fca00000000ff */
[----:B------:R-:W-:-:S07]  /*da30*/  IMAD R2, R3, R18, RZ ;  /* 0x0000001203027224 */ /* 0x000fce00078e02ff */
.L_x_477:
[----:B------:R-:W-:Y:S05]  /*da40*/  BSYNC B1 ;  /* 0x0000000000017941 */ /* 0x000fea0003800000 */
.L_x_476:
[----:B------:R-:W-:Y:S01]  /*da50*/  @!P5 IMAD R117, R117, R17, R2 ;  /* 0x000000117575d224 */ /* 0x000fe200078e0202 */
[----:B------:R-:W-:Y:S04]  /*da60*/  BSSY B1, `(.L_x_478) ;  /* 0x0000006000017945 */ /* 0x000fe80003800000 */
[----:B------:R0:W-:Y:S01]  /*da70*/  @!P5 STG.E.U8 desc[UR36][R6.64+0xb9], R117 ;  /* 0x0000b9750600d986 */ /* 0x0001e2000c101124 */
[----:B------:R-:W-:Y:S05]  /*da80*/  @P6 BRA `(.L_x_479) ;  /* 0x00000000000c6947 */ /* 0x000fea0003800000 */
[----:B------:R-:W0:Y:S02]  /*da90*/  LDG.E.U8 R16, desc[UR36][R156.64+0xb8] ;  /* 0x0000b8249c107981 */ /* 0x000e24000c1e1100 */
[----:B0-----:R-:W-:-:S05]  /*daa0*/  PRMT R3, R16, 0x8880, RZ ;  /* 0x0000888010037816 */ /* 0x001fca00000000ff */
[----:B------:R-:W-:-:S07]  /*dab0*/  IMAD R2, R3, R18, RZ ;  /* 0x0000001203027224 */ /* 0x000fce00078e02ff */
.L_x_479:
[----:B------:R-:W-:Y:S05]  /*dac0*/  BSYNC B1 ;  /* 0x0000000000017941 */ /* 0x000fea0003800000 */
.L_x_478:
[----:B0-----:R-:W-:Y:S01]  /*dad0*/  @!P6 IMAD R3, R118, R17, R2 ;  /* 0x000000117603e224 */ /* 0x001fe200078e0202 */
[----:B------:R-:W-:Y:S04]  /*dae0*/  BSSY B1, `(.L_x_480) ;  /* 0x0000006000017945 */ /* 0x000fe80003800000 */
[----:B------:R0:W-:Y:S01]  /*daf0*/  @!P6 STG.E.U8 desc[UR36][R8.64+0xb8], R3 ;  /* 0x0000b8030800e986 */ /* 0x0001e2000c101124 */
[----:B------:R-:W-:Y:S05]  /*db00*/  @P1 BRA `(.L_x_481) ;  /* 0x00000000000c1947 */ /* 0x000fea0003800000 */
[----:B------:R-:W0:Y:S02]  /*db10*/  LDG.E.U8 R16, desc[UR36][R156.64+0xb9] ;  /* 0x0000b9249c107981 */ /* 0x000e24000c1e1100 */
[----:B0-----:R-:W-:-:S05]  /*db20*/  PRMT R3, R16, 0x8880, RZ ;  /* 0x0000888010037816 */ /* 0x001fca00000000ff */
[----:B------:R-:W-:-:S07]  /*db30*/  IMAD R2, R3, R18, RZ ;  /* 0x0000001203027224 */ /* 0x000fce00078e02ff */
.L_x_481:
[----:B------:R-:W-:Y:S05]  /*db40*/  BSYNC B1 ;  /* 0x0000000000017941 */ /* 0x000fea0003800000 */
.L_x_480:
        /* <DEDUP_REMOVED lines=12> */
.L_x_483:
[----:B------:R-:W-:Y:S05]  /*dc10*/  BSYNC B1 ;  /* 0x0000000000017941 */ /* 0x000fea0003800000 */
.L_x_482:
[----:B0-----:R-:W-:Y:S01]  /*dc20*/  @!P4 IMAD R3, R120, R17, R2 ;  /* 0x000000117803c224 */ /* 0x001fe200078e0202 */
[----:B------:R-:W-:Y:S04]  /*dc30*/  BSSY B1, `(.L_x_484) ;  /* 0x0000006000017945 */ /* 0x000fe80003800000 */
[----:B------:R0:W-:Y:S01]  /*dc40*/  @!P4 STG.E.U8 desc[UR36][R6.64+0xc0], R3 ;  /* 0x0000c0030600c986 */ /* 0x0001e2000c101124 */
[----:B------:R-:W-:Y:S05]  /*dc50*/  @P3 BRA `(.L_x_485) ;  /* 0x00000000000c3947 */ /* 0x000fea0003800000 */
[----:B------:R-:W0:Y:S02]  /*dc60*/  LDG.E.U8 R16, desc[UR36][R14.64+0xc1] ;  /* 0x0000c1240e107981 */ /* 0x000e24000c1e1100 */
[----:B0-----:R-:W-:-:S05]  /*dc70*/  PRMT R3, R16, 0x8880, RZ ;  /* 0x0000888010037816 */ /* 0x001fca00000000ff */
[----:B------:R-:W-:-:S07]  /*dc80*/  IMAD R2, R3, R18, RZ ;  /* 0x0000001203027224 */ /* 0x000fce00078e02ff */
.L_x_485:
[----:B------:R-:W-:Y:S05]  /*dc90*/  BSYNC B1 ;  /* 0x0000000000017941 */ /* 0x000fea0003800000 */
.L_x_484:
[----:B------:R-:W-:Y:S01]  /*dca0*/  @!P3 IMAD R121, R121, R17, R2 ;  /* 0x000000117979b224 */ /* 0x000fe200078e0202 */
[----:B------:R-:W-:Y:S04]  /*dcb0*/  BSSY B1, `(.L_x_486) ;  /* 0x0000006000017945 */ /* 0x000fe80003800000 */
[----:B------:R0:W-:Y:S01]  /*dcc0*/  @!P3 STG.E.U8 desc[UR36][R6.64+0xc1], R121 ;  /* 0x0000c1790600b986 */ /* 0x0001e2000c101124 */
[----:B------:R-:W-:Y:S05]  /*dcd0*/  @P5 BRA `(.L_x_487) ;  /* 0x00000000000c5947 */ /* 0x000fea0003800000 */
[----:B------:R-:W0:Y:S02]  /*dce0*/  LDG.E.U8 R16, desc[UR36][R156.64+0xc0] ;  /* 0x0000c0249c107981 */ /* 0x000e24000c1e1100 */
[----:B0-----:R-:W-:-:S05]  /*dcf0*/  PRMT R3, R16, 0x8880, RZ ;  /* 0x0000888010037816 */ /* 0x001fca00000000ff */
[----:B------:R-:W-:-:S07]  /*dd00*/  IMAD R2, R3, R18, RZ ;  /* 0x0000001203027224 */ /* 0x000fce00078e02ff */
.L_x_487:
[----:B------:R-:W-:Y:S05]  /*dd10*/  BSYNC B1 ;  /* 0x0000000000017941 */ /* 0x000fea0003800000 */
.L_x_486:
[----:B0-----:R-:W-:Y:S01]  /*dd20*/  @!P5 IMAD R3, R122, R17, R2 ;  /* 0x000000117a03d224 */ /* 0x001fe200078e0202 */
[----:B------:R-:W-:Y:S04]  /*dd30*/  BSSY B1, `(.L_x_488) ;  /* 0x0000006000017945 */ /* 0x000fe80003800000 */
[----:B------:R0:W-:Y:S01]  /*dd40*/  @!P5 STG.E.U8 desc[UR36][R8.64+0xc0], R3 ;  /* 0x0000c0030800d986 */ /* 0x0001e2000c101124 */
[----:B------:R-:W-:Y:S05]  /*dd50*/  @P6 BRA `(.L_x_489) ;  /* 0x00000000000c6947 */ /* 0x000fea0003800000 */
[----:B------:R-:W0:Y:S02]  /*dd60*/  LDG.E.U8 R16, desc[UR36][R156.64+0xc1] ;  /* 0x0000c1249c107981 */ /* 0x000e24000c1e1100 */
[----:B0-----:R-:W-:-:S05]  /*dd70*/  PRMT R3, R16, 0x8880, RZ ;  /* 0x0000888010037816 */ /* 0x001fca00000000ff */
[----:B------:R-:W-:-:S07]  /*dd80*/  IMAD R2, R3, R18, RZ ;  /* 0x0000001203027224 */ /* 0x000fce00078e02ff */
.L_x_489:
[----:B------:R-:W-:Y:S05]  /*dd90*/  BSYNC B1 ;  /* 0x0000000000017941 */ /* 0x000fea0003800000 */
.L_x_488:
[----:B------:R-:W-:Y:S01]  /*dda0*/  @!P6 IMAD R123, R123, R17, R2 ;  /* 0x000000117b7be224 */ /* 0x000fe200078e0202 */
[----:B------:R-:W-:Y:S04]  /*ddb0*/  BSSY B1, `(.L_x_490) ;  /* 0x0000006000017945 */ /* 0x000fe80003800000 */
[----:B------:R0:W-:Y:S01]  /*ddc0*/  @!P6 STG.E.U8 desc[UR36][R8.64+0xc1], R123 ;  /* 0x0000c17b0800e986 */ /* 0x0001e2000c101124 */
[----:B------:R-:W-:Y:S05]  /*ddd0*/  @P1 BRA `(.L_x_491) ;  /* 0x00000000000c1947 */ /* 0x000fea0003800000 */
[----:B------:R-:W0:Y:S02]  /*dde0*/  LDG.E.U8 R16, desc[UR36][R14.64+0xc8] ;  /* 0x0000c8240e107981 */ /* 0x000e24000c1e1100 */
[----:B0-----:R-:W-:-:S05]  /*ddf0*/  PRMT R3, R16, 0x8880, RZ ;  /* 0x0000888010037816 */ /* 0x001fca00000000ff */
[----:B------:R-:W-:-:S07]  /*de00*/  IMAD R2, R3, R18, RZ ;  /* 0x0000001203027224 */ /* 0x000fce00078e02ff */
.L_x_491:
[----:B------:R-:W-:Y:S05]  /*de10*/  BSYNC B1 ;  /* 0x0000000000017941 */ /* 0x000fea0003800000 */
.L_x_490:
        /* <DEDUP_REMOVED lines=12> */
.L_x_493:
[----:B------:R-:W-:Y:S05]  /*dee0*/  BSYNC B1 ;  /* 0x0000000000017941 */ /* 0x000fea0003800000 */
.L_x_492:
[----:B------:R-:W-:Y:S01]  /*def0*/  @!P4 IMAD R125, R125, R17, R2 ;  /* 0x000000117d7dc224 */ /* 0x000fe200078e0202 */
[----:B------:R-:W-:Y:S04]  /*df00*/  BSSY B1, `(.L_x_494) ;  /* 0x0000006000017945 */ /* 0x000fe80003800000 */
[----:B------:R0:W-:Y:S01]  /*df10*/  @!P4 STG.E.U8 desc[UR36][R6.64+0xc9], R125 ;  /* 0x0000c97d0600c986 */ /* 0x0001e2000c101124 */
[----:B------:R-:W-:Y:S05]  /*df20*/  @P3 BRA `(.L_x_495) ;  /* 0x00000000000c3947 */ /* 0x000fea0003800000 */
[----:B------:R-:W0:Y:S02]  /*df30*/  LDG.E.U8 R16, desc[UR36][R156.64+0xc8] ;  /* 0x0000c8249c107981 */ /* 0x000e24000c1e1100 */
[----:B0-----:R-:W-:-:S05]  /*df40*/  PRMT R3, R16, 0x8880, RZ ;  /* 0x0000888010037816 */ /* 0x001fca00000000ff */
[----:B------:R-:W-:-:S07]  /*df50*/  IMAD R2, R3, R18, RZ ;  /* 0x0000001203027224 */ /* 0x000fce00078e02ff */
.L_x_495:
[----:B------:R-:W-:Y:S05]  /*df60*/  BSYNC B1 ;  /* 0x0000000000017941 */ /* 0x000fea0003800000 */
.L_x_494:
[----:B0-----:R-:W-:Y:S01]  /*df70*/  @!P3 IMAD R3, R126, R17, R2 ;  /* 0x000000117e03b224 */ /* 0x001fe200078e0202 */
[----:B------:R-:W-:Y:S04]  /*df80*/  BSSY B1, `(.L_x_496) ;  /* 0x0000006000017945 */ /* 0x000fe80003800000 */
[----:B------:R0:W-:Y:S01]  /*df90*/  @!P3 STG.E.U8 desc[UR36][R8.64+0xc8], R3 ;  /* 0x0000c8030800b986 */ /* 0x0001e2000c101124 */
[----:B------:R-:W-:Y:S05]  /*dfa0*/  @P5 BRA `(.L_x_497) ;  /* 0x00000000000c5947 */ /* 0x000fea0003800000 */
[----:B------:R-:W0:Y:S02]  /*dfb0*/  LDG.E.U8 R16, desc[UR36][R156.64+0xc9] ;  /* 0x0000c9249c107981 */ /* 0x000e24000c1e1100 */
[----:B0-----:R-:W-:-:S05]  /*dfc0*/  PRMT R3, R16, 0x8880, RZ ;  /* 0x0000888010037816 */ /* 0x001fca00000000ff */
[----:B------:R-:W-:-:S07]  /*dfd0*/  IMAD R2, R3, R18, RZ ;  /* 0x0000001203027224 */ /* 0x000fce00078e02ff */
.L_x_497:
[----:B------:R-:W-:Y:S05]  /*dfe0*/  BSYNC B1 ;  /* 0x0000000000017941 */ /* 0x000fea0003800000 */
.L_x_496:
[----:B------:R-:W-:Y:S01]  /*dff0*/  @!P5 IMAD R127, R127, R17, R2 ;  /* 0x000000117f7fd224 */ /* 0x000fe200078e0202 */
[----:B------:R-:W-:Y:S04]  /*e000*/  BSSY B1, `(.L_x_498) ;  /* 0x0000006000017945 */ /* 0x000fe80003800000 */
[----:B------:R0:W-:Y:S01]  /*e010*/  @!P5 STG.E.U8 desc[UR36][R8.64+0xc9], R127 ;  /* 0x0000c97f0800d986 */ /* 0x0001e2000c101124 */
[----:B------:R-:W-:Y:S05]  /*e020*/  @P6 BRA `(.L_x_499) ;  /* 0x00000000000c6947 */ /* 0x000fea0003800000 */
[----:B------:R-:W0:Y:S02]  /*e030*/  LDG.E.U8 R16, desc[UR36][R14.64+0xd0] ;  /* 0x0000d0240e107981 */ /* 0x000e24000c1e1100 */
[----:B0-----:R-:W-:-:S05]  /*e040*/  PRMT R3, R16, 0x8880, RZ ;  /* 0x0000888010037816 */ /* 0x001fca00000000ff */
[----:B------:R-:W-:-:S07]  /*e050*/  IMAD R2, R3, R18, RZ ;  /* 0x0000001203027224 */ /* 0x000fce00078e02ff */
.L_x_499:
[----:B------:R-:W-:Y:S05]  /*e060*/  BSYNC B1 ;  /* 0x0000000000017941 */ /* 0x000fea0003800000 */
.L_x_498:
[----:B0-----:R-:W-:Y:S01]  /*e070*/  @!P6 IMAD R3, R128, R17, R2 ;  /* 0x000000118003e224 */ /* 0x001fe200078e0202 */
[----:B------:R-:W-:Y:S04]  /*e080*/  BSSY B1, `(.L_x_500) ;  /* 0x0000006000017945 */ /* 0x000fe80003800000 */
[----:B------:R0:W-:Y:S01]  /*e090*/  @!P6 STG.E.U8 desc[UR36][R6.64+0xd0], R3 ;  /* 0x0000d0030600e986 */ /* 0x0001e2000c101124 */
[----:B------:R-:W-:Y:S05]  /*e0a0*/  @P1 BRA `(.L_x_501) ;  /* 0x00000000000c1947 */ /* 0x000fea0003800000 */
[----:B------:R-:W0:Y:S02]  /*e0b0*/  LDG.E.U8 R16, desc[UR36][R14.64+0xd1] ;  /* 0x0000d1240e107981 */ /* 0x000e24000c1e1100 */
[----:B0-----:R-:W-:-:S05]  /*e0c0*/  PRMT R3, R16, 0x8880, RZ ;  /* 0x0000888010037816 */ /* 0x001fca00000000ff */
[----:B------:R-:W-:-:S07]  /*e0d0*/  IMAD R2, R3, R18, RZ ;  /* 0x0000001203027224 */ /* 0x000fce00078e02ff */
.L_x_501:
[----:B------:R-:W-:Y:S05]  /*e0e0*/  BSYNC B1 ;  /* 0x0000000000017941 */ /* 0x000fea0003800000 */
.L_x_500:
        /* <DEDUP_REMOVED lines=12> */
.L_x_503:
[----:B------:R-:W-:Y:S05]  /*e1b0*/  BSYNC B1 ;  /* 0x0000000000017941 */ /* 0x000fea0003800000 */
.L_x_502:
[----:B0-----:R-:W-:Y:S01]  /*e1c0*/  @!P4 IMAD R3, R130, R17, R2 ;  /* 0x000000118203c224 */ /* 0x001fe200078e0202 */
[----:B------:R-:W-:Y:S04]  /*e1d0*/  BSSY B1, `(.L_x_504) ;  /* 0x0000006000017945 */ /* 0x000fe80003800000 */
[----:B------:R0:W-:Y:S01]  /*e1e0*/  @!P4 STG.E.U8 desc[UR36][R8.64+0xd0], R3 ;  /* 0x0000d0030800c986 */ /* 0x0001e2000c101124 */
[----:B------:R-:W-:Y:S05]  /*e1f0*/  @P3 BRA `(.L_x_505) ;  /* 0x00000000000c3947 */ /* 0x000fea0003800000 */
[----:B------:R-:W0:Y:S02]  /*e200*/  LDG.E.U8 R16, desc[UR36][R156.64+0xd1] ;  /* 0x0000d1249c107981 */ /* 0x000e24000c1e1100 */
[----:B0-----:R-:W-:-:S05]  /*e210*/  PRMT R3, R16, 0x8880, RZ ;  /* 0x0000888010037816 */ /* 0x001fca00000000ff */
[----:B------:R-:W-:-:S07]  /*e220*/  IMAD R2, R3, R18, RZ ;  /* 0x0000001203027224 */ /* 0x000fce00078e02ff */
.L_x_505:
[----:B------:R-:W-:Y:S05]  /*e230*/  BSYNC B1 ;  /* 0x0000000000017941 */ /* 0x000fea0003800000 */
.L_x_504:
[----:B------:R-:W-:Y:S01]  /*e240*/  @!P3 IMAD R131, R131, R17, R2 ;  /* 0x000000118383b224 */ /* 0x000fe200078e0202 */
[----:B------:R-:W-:Y:S04]  /*e250*/  BSSY B1, `(.L_x_506) ;  /* 0x0000006000017945 */ /* 0x000fe80003800000 */
[----:B------:R0:W-:Y:S01]  /*e260*/  @!P3 STG.E.U8 desc[UR36][R8.64+0xd1], R131 ;  /* 0x0000d1830800b986 */ /* 0x0001e2000c101124 */
[----:B------:R-:W-:Y:S05]  /*e270*/  @P5 BRA `(.L_x_507) ;  /* 0x00000000000c5947 */ /* 0x000fea0003800000 */
[----:B------:R-:W0:Y:S02]  /*e280*/  LDG.E.U8 R16, desc[UR36][R14.64+0xd8] ;  /* 0x0000d8240e107981 */ /* 0x000e24000c1e1100 */
[----:B0-----:R-:W-:-:S05]  /*e290*/  PRMT R3, R16, 0x8880, RZ ;  /* 0x0000888010037816 */ /* 0x001fca00000000ff */
[----:B------:R-:W-:-:S07]  /*e2a0*/  IMAD R2, R3, R18, RZ ;  /* 0x0000001203027224 */ /* 0x000fce00078e02ff */
.L_x_507:
[----:B------:R-:W-:Y:S05]  /*e2b0*/  BSYNC B1 ;  /* 0x0000000000017941 */ /* 0x000fea0003800000 */
.L_x_506:
[----:B0-----:R-:W-:Y:S01]  /*e2c0*/  @!P5 IMAD R3, R132, R17, R2 ;  /* 0x000000118403d224 */ /* 0x001fe200078e0202 */
[----:B------:R-:W-:Y:S04]  /*e2d0*/  BSSY B1, `(.L_x_508) ;  /* 0x0000006000017945 */ /* 0x000fe80003800000 */
[----:B------:R0:W-:Y:S01]  /*e2e0*/  @!P5 STG.E.U8 desc[UR36][R6.64+0xd8], R3 ;  /* 0x0000d8030600d986 */ /* 0x0001e2000c101124 */
[----:B------:R-:W-:Y:S05]  /*e2f0*/  @P6 BRA `(.L_x_509) ;  /* 0x00000000000c6947 */ /* 0x000fea0003800000 */
[----:B------:R-:W0:Y:S02]  /*e300*/  LDG.E.U8 R16, desc[UR36][R14.64+0xd9] ;  /* 0x0000d9240e107981 */ /* 0x000e24000c1e1100 */
[----:B0-----:R-:W-:-:S05]  /*e310*/  PRMT R3, R16, 0x8880, RZ ;  /* 0x0000888010037816 */ /* 0x001fca00000000ff */
[----:B------:R-:W-:-:S07]  /*e320*/  IMAD R2, R3, R18, RZ ;  /* 0x0000001203027224 */ /* 0x000fce00078e02ff */
.L_x_509:
[----:B------:R-:W-:Y:S05]  /*e330*/  BSYNC B1 ;  /* 0x0000000000017941 */ /* 0x000fea0003800000 */
.L_x_508:
[----:B------:R-:W-:Y:S01]  /*e340*/  @!P6 IMAD R133, R133, R17, R2 ;  /* 0x000000118585e224 */ /* 0x000fe200078e0202 */
[----:B------:R-:W-:Y:S04]  /*e350*/  BSSY B1, `(.L_x_510) ;  /* 0x0000006000017945 */ /* 0x000fe80003800000 */
[----:B------:R0:W-:Y:S01]  /*e360*/  @!P6 STG.E.U8 desc[UR36][R6.64+0xd9], R133 ;  /* 0x0000d9850600e986 */ /* 0x0001e2000c101124 */
[----:B------:R-:W-:Y:S05]  /*e370*/  @P1 BRA `(.L_x_511) ;  /* 0x00000000000c1947 */ /* 0x000fea0003800000 */
[----:B------:R-:W0:Y:S02]  /*e380*/  LDG.E.U8 R16, desc[UR36][R156.64+0xd8] ;  /* 0x0000d8249c107981 */ /* 0x000e24000c1e1100 */
[----:B0-----:R-:W-:-:S05]  /*e390*/  PRMT R3, R16, 0x8880, RZ ;  /* 0x0000888010037816 */ /* 0x001fca00000000ff */
[----:B------:R-:W-:-:S07]  /*e3a0*/  IMAD R2, R3, R18, RZ ;  /* 0x0000001203027224 */ /* 0x000fce00078e02ff */
.L_x_511:
[----:B------:R-:W-:Y:S05]  /*e3b0*/  BSYNC B1 ;  /* 0x0000000000017941 */ /* 0x000fea0003800000 */
.L_x_510:
        /* <DEDUP_REMOVED lines=12> */
.L_x_513:
[----:B------:R-:W-:Y:S05]  /*e480*/  BSYNC B1 ;  /* 0x0000000000017941 */ /* 0x000fea0003800000 */
.L_x_512:
[----:B------:R-:W-:Y:S01]  /*e490*/  @!P4 IMAD R135, R135, R17, R2 ;  /* 0x000000118787c224 */ /* 0x000fe200078e0202 */
[----:B------:R-:W-:Y:S04]  /*e4a0*/  BSSY B1, `(.L_x_514) ;  /* 0x0000006000017945 */ /* 0x000fe80003800000 */
[----:B------:R0:W-:Y:S01]  /*e4b0*/  @!P4 STG.E.U8 desc[UR36][R8.64+0xd9], R135 ;  /* 0x0000d9870800c986 */ /* 0x0001e2000c101124 */
[----:B------:R-:W-:Y:S05]  /*e4c0*/  @P3 BRA `(.L_x_515) ;  /* 0x00000000000c3947 */ /* 0x000fea0003800000 */
[----:B------:R-:W0:Y:S02]  /*e4d0*/  LDG.E.U8 R16, desc[UR36][R14.64+0xe0] ;  /* 0x0000e0240e107981 */ /* 0x000e24000c1e1100 */
[----:B0-----:R-:W-:-:S05]  /*e4e0*/  PRMT R3, R16, 0x8880, RZ ;  /* 0x0000888010037816 */ /* 0x001fca00000000ff */
[----:B------:R-:W-:-:S07]  /*e4f0*/  IMAD R2, R3, R18, RZ ;  /* 0x0000001203027224 */ /* 0x000fce00078e02ff */
.L_x_515:
[----:B------:R-:W-:Y:S05]  /*e500*/  BSYNC B1 ;  /* 0x0000000000017941 */ /* 0x000fea0003800000 */
.L_x_514:
[----:B0-----:R-:W-:Y:S01]  /*e510*/  @!P3 IMAD R3, R136, R17, R2 ;  /* 0x000000118803b224 */ /* 0x001fe200078e0202 */
[----:B------:R-:W-:Y:S04]  /*e520*/  BSSY B1, `(.L_x_516) ;  /* 0x0000006000017945 */ /* 0x000fe80003800000 */
[----:B------:R0:W-:Y:S01]  /*e530*/  @!P3 STG.E.U8 desc[UR36][R6.64+0xe0], R3 ;  /* 0x0000e0030600b986 */ /* 0x0001e2000c101124 */
[----:B------:R-:W-:Y:S05]  /*e540*/  @P5 BRA `(.L_x_517) ;  /* 0x00000000000c5947 */ /* 0x000fea0003800000 */
[----:B------:R-:W0:Y:S02]  /*e550*/  LDG.E.U8 R16, desc[UR36][R14.64+0xe1] ;  /* 0x0000e1240e107981 */ /* 0x000e24000c1e1100 */
[----:B0-----:R-:W-:-:S05]  /*e560*/  PRMT R3, R16, 0x8880, RZ ;  /* 0x0000888010037816 */ /* 0x001fca00000000ff */
[----:B------:R-:W-:-:S07]  /*e570*/  IMAD R2, R3, R18, RZ ;  /* 0x0000001203027224 */ /* 0x000fce00078e02ff */
.L_x_517:
[----:B------:R-:W-:Y:S05]  /*e580*/  BSYNC B1 ;  /* 0x0000000000017941 */ /* 0x000fea0003800000 */
.L_x_516:
[----:B------:R-:W-:Y:S01]  /*e590*/  @!P5 IMAD R137, R137, R17, R2 ;  /* 0x000000118989d224 */ /* 0x000fe200078e0202 */
[----:B------:R-:W-:Y:S04]  /*e5a0*/  BSSY B1, `(.L_x_518) ;  /* 0x0000006000017945 */ /* 0x000fe80003800000 */
[----:B------:R0:W-:Y:S01]  /*e5b0*/  @!P5 STG.E.U8 desc[UR36][R6.64+0xe1], R137 ;  /* 0x0000e1890600d986 */ /* 0x0001e2000c101124 */
[----:B------:R-:W-:Y:S05]  /*e5c0*/  @P6 BRA `(.L_x_519) ;  /* 0x00000000000c6947 */ /* 0x000fea0003800000 */
[----:B------:R-:W0:Y:S02]  /*e5d0*/  LDG.E.U8 R16, desc[UR36][R156.64+0xe0] ;  /* 0x0000e0249c107981 */ /* 0x000e24000c1e1100 */
[----:B0-----:R-:W-:-:S05]  /*e5e0*/  PRMT R3, R16, 0x8880, RZ ;  /* 0x0000888010037816 */ /* 0x001fca00000000ff */
[----:B------:R-:W-:-:S07]  /*e5f0*/  IMAD R2, R3, R18, RZ ;  /* 0x0000001203027224 */ /* 0x000fce00078e02ff */
.L_x_519:
[----:B------:R-:W-:Y:S05]  /*e600*/  BSYNC B1 ;  /* 0x0000000000017941 */ /* 0x000fea0003800000 */
.L_x_518:
[----:B0-----:R-:W-:Y:S01]  /*e610*/  @!P6 IMAD R3, R138, R17, R2 ;  /* 0x000000118a03e224 */ /* 0x001fe200078e0202 */
[----:B------:R-:W-:Y:S04]  /*e620*/  BSSY B1, `(.L_x_520) ;  /* 0x0000006000017945 */ /* 0x000fe80003800000 */
[----:B------:R0:W-:Y:S01]  /*e630*/  @!P6 STG.E.U8 desc[UR36][R8.64+0xe0], R3 ;  /* 0x0000e0030800e986 */ /* 0x0001e2000c101124 */
[----:B------:R-:W-:Y:S05]  /*e640*/  @P1 BRA `(.L_x_521) ;  /* 0x00000000000c1947 */ /* 0x000fea0003800000 */
[----:B------:R-:W0:Y:S02]  /*e650*/  LDG.E.U8 R16, desc[UR36][R156.64+0xe1] ;  /* 0x0000e1249c107981 */ /* 0x000e24000c1e1100 */
[----:B0-----:R-:W-:-:S05]  /*e660*/  PRMT R3, R16, 0x8880, RZ ;  /* 0x0000888010037816 */ /* 0x001fca00000000ff */
[----:B------:R-:W-:-:S07]  /*e670*/  IMAD R2, R3, R18, RZ ;  /* 0x0000001203027224 */ /* 0x000fce00078e02ff */
.L_x_521:
[----:B------:R-:W-:Y:S05]  /*e680*/  BSYNC B1 ;  /* 0x0000000000017941 */ /* 0x000fea0003800000 */
.L_x_520:
        /* <DEDUP_REMOVED lines=12> */
.L_x_523:
[----:B------:R-:W-:Y:S05]  /*e750*/  BSYNC B1 ;  /* 0x0000000000017941 */ /* 0x000fea0003800000 */
.L_x_522:
[----:B0-----:R-:W-:Y:S01]  /*e760*/  @!P5 IMAD R3, R140, R17, R2 ;  /* 0x000000118c03d224 */ /* 0x001fe200078e0202 */
[----:B------:R-:W-:Y:S04]  /*e770*/  BSSY B1, `(.L_x_524) ;  /* 0x0000006000017945 */ /* 0x000fe80003800000 */
[----:B------:R0:W-:Y:S01]  /*e780*/  @!P5 STG.E.U8 desc[UR36][R6.64+0xe8], R3 ;  /* 0x0000e8030600d986 */ /* 0x0001e2000c101124 */
[----:B------:R-:W-:Y:S05]  /*e790*/  @P3 BRA `(.L_x_525) ;  /* 0x00000000000c3947 */ /* 0x000fea0003800000 */
[----:B------:R-:W0:Y:S02]  /*e7a0*/  LDG.E.U8 R16, desc[UR36][R14.64+0xe9] ;  /* 0x0000e9240e107981 */ /* 0x000e24000c1e1100 */
[----:B0-----:R-:W-:-:S05]  /*e7b0*/  PRMT R3, R16, 0x8880, RZ ;  /* 0x0000888010037816 */ /* 0x001fca00000000ff */
[----:B------:R-:W-:-:S07]  /*e7c0*/  IMAD R2, R3, R18, RZ ;  /* 0x0000001203027224 */ /* 0x000fce00078e02ff */
.L_x_525:
[----:B------:R-:W-:Y:S05]  /*e7d0*/  BSYNC B1 ;  /* 0x0000000000017941 */ /* 0x000fea0003800000 */
.L_x_524:
[----:B------:R-:W-:Y:S01]  /*e7e0*/  @!P3 IMAD R141, R141, R17, R2 ;  /* 0x000000118d8db224 */ /* 0x000fe200078e0202 */
[----:B------:R-:W-:Y:S04]  /*e7f0*/  BSSY B1, `(.L_x_526) ;  /* 0x0000006000017945 */ /* 0x000fe80003800000 */
[----:B------:R0:W-:Y:S01]  /*e800*/  @!P3 STG.E.U8 desc[UR36][R6.64+0xe9], R141 ;  /* 0x0000e98d0600b986 */ /* 0x0001e2000c101124 */
[----:B------:R-:W-:Y:S05]  /*e810*/  @P1 BRA `(.L_x_527) ;  /* 0x00000000000c1947 */ /* 0x000fea0003800000 */
[----:B------:R-:W0:Y:S02]  /*e820*/  LDG.E.U8 R16, desc[UR36][R156.64+0xe8] ;  /* 0x0000e8249c107981 */ /* 0x000e24000c1e1100 */
[----:B0-----:R-:W-:-:S05]  /*e830*/  PRMT R3, R16, 0x8880, RZ ;  /* 0x0000888010037816 */ /* 0x001fca00000000ff */
[----:B------:R-:W-:-:S07]  /*e840*/  IMAD R2, R3, R18, RZ ;  /* 0x0000001203027224 */ /* 0x000fce00078e02ff */
.L_x_527:
[----:B------:R-:W-:Y:S05]  /*e850*/  BSYNC B1 ;  /* 0x0000000000017941 */ /* 0x000fea0003800000 */
.L_x_526:
[----:B0-----:R-:W-:Y:S01]  /*e860*/  @!P1 IMAD R3, R142, R17, R2 ;  /* 0x000000118e039224 */ /* 0x001fe200078e0202 */
[----:B------:R-:W-:Y:S04]  /*e870*/  BSSY B1, `(.L_x_528) ;  /* 0x0000006000017945 */ /* 0x000fe80003800000 */
[----:B------:R0:W-:Y:S01]  /*e880*/  @!P1 STG.E.U8 desc[UR36][R8.64+0xe8], R3 ;  /* 0x0000e80308009986 */ /* 0x0001e2000c101124 */
[----:B------:R-:W-:Y:S05]  /*e890*/  @P6 BRA `(.L_x_529) ;  /* 0x00000000000c6947 */ /* 0x000fea0003800000 */
[----:B------:R-:W0:Y:S02]  /*e8a0*/  LDG.E.U8 R16, desc[UR36][R156.64+0xe9] ;  /* 0x0000e9249c107981 */ /* 0x000e24000c1e1100 */
[----:B0-----:R-:W-:-:S05]  /*e8b0*/  PRMT R3, R16, 0x8880, RZ ;  /* 0x0000888010037816 */ /* 0x001fca00000000ff */
[----:B------:R-:W-:-:S07]  /*e8c0*/  IMAD R2, R3, R18, RZ ;  /* 0x0000001203027224 */ /* 0x000fce00078e02ff */
.L_x_529:
[----:B------:R-:W-:Y:S05]  /*e8d0*/  BSYNC B1 ;  /* 0x0000000000017941 */ /* 0x000fea0003800000 */
.L_x_528:
[----:B------:R-:W-:Y:S01]  /*e8e0*/  @!P6 IMAD R143, R143, R17, R2 ;  /* 0x000000118f8fe224 */ /* 0x000fe200078e0202 */
[----:B------:R-:W-:Y:S04]  /*e8f0*/  BSSY B1, `(.L_x_530) ;  /* 0x0000006000017945 */ /* 0x000fe80003800000 */
[----:B------:R0:W-:Y:S01]  /*e900*/  @!P6 STG.E.U8 desc[UR36][R8.64+0xe9], R143 ;  /* 0x0000e98f0800e986 */ /* 0x0001e2000c101124 */
[----:B------:R-:W-:Y:S05]  /*e910*/  @P4 BRA `(.L_x_531) ;  /* 0x00000000000c4947 */ /* 0x000fea0003800000 */
[----:B------:R-:W0:Y:S02]  /*e920*/  LDG.E.U8 R16, desc[UR36][R14.64+0xf0] ;  /* 0x0000f0240e107981 */ /* 0x000e24000c1e1100 */
[----:B0-----:R-:W-:-:S05]  /*e930*/  PRMT R3, R16, 0x8880, RZ ;  /* 0x0000888010037816 */ /* 0x001fca00000000ff */
[----:B------:R-:W-:-:S07]  /*e940*/  IMAD R2, R3, R18, RZ ;  /* 0x0000001203027224 */ /* 0x000fce00078e02ff */
.L_x_531:
[----:B------:R-:W-:Y:S05]  /*e950*/  BSYNC B1 ;  /* 0x0000000000017941 */ /* 0x000fea0003800000 */
.L_x_530:
[----:B------:R-:W-:Y:S01]  /*e960*/  ISETP.LT.OR P3, PT, R0, 0xf2, !P2 ;  /* 0x000000f20000780c */ /* 0x000fe20005761670 */
[----:B0-----:R-:W-:Y:S01]  /*e970*/  @!P4 IMAD R3, R144, R17, R2 ;  /* 0x000000119003c224 */ /* 0x001fe200078e0202 */
[----:B------:R-:W-:Y:S01]  /*e980*/  BSSY B1, `(.L_x_532) ;  /* 0x000000b000017945 */ /* 0x000fe20003800000 */
[C---:B------:R-:W-:Y:S02]  /*e990*/  ISETP.LT.OR P1, PT, R0.reuse, 0xf1, !P0 ;  /* 0x000000f10000780c */ /* 0x040fe40004721670 */
[C---:B------:R-:W-:Y:S01]  /*e9a0*/  ISETP.LT.OR P5, PT, R0.reuse, 0xf2, !P0 ;  /* 0x000000f20000780c */ /* 0x040fe200047a1670 */
[----:B------:R0:W-:Y:S01]  /*e9b0*/  @!P4 STG.E.U8 desc[UR36][R6.64+0xf0], R3 ;  /* 0x0000f0030600c986 */ /* 0x0001e2000c101124 */
[C---:B------:R-:W-:Y:S02]  /*e9c0*/  ISETP.LT.OR P4, PT, R0.reuse, 0xf9, !P2 ;  /* 0x000000f90000780c */ /* 0x040fe40005781670 */
[C---:B------:R-:W-:Y:S02]  /*e9d0*/  ISETP.LT.OR P2, PT, R0.reuse, 0xfa, !P2 ;  /* 0x000000fa0000780c */ /* 0x040fe40005741670 */
[----:B------:R-:W-:-:S02]  /*e9e0*/  ISETP.LT.OR P6, PT, R0, 0xf9, !P0 ;  /* 0x000000f90000780c */ /* 0x000fc400047c1670 */
[----:B------:R-:W-:Y:S11]  /*e9f0*/  @P3 BRA `(.L_x_533) ;  /* 0x00000000000c3947 */ /* 0x000ff60003800000 */
[----:B------:R-:W0:Y:S02]  /*ea00*/  LDG.E.U8 R16, desc[UR36][R14.64+0xf1] ;  /* 0x0000f1240e107981 */ /* 0x000e24000c1e1100 */
[----:B0-----:R-:W-:-:S05]  /*ea10*/  PRMT R3, R16, 0x8880, RZ ;  /* 0x0000888010037816 */ /* 0x001fca00000000ff */
[----:B------:R-:W-:-:S07]  /*ea20*/  IMAD R2, R3, R18, RZ ;  /* 0x0000001203027224 */ /* 0x000fce00078e02ff */
.L_x_533:
[----:B------:R-:W-:Y:S05]  /*ea30*/  BSYNC B1 ;  /* 0x0000000000017941 */ /* 0x000fea0003800000 */
.L_x_532:
[----:B------:R-:W-:Y:S01]  /*ea40*/  @!P3 IMAD R145, R145, R17, R2 ;  /* 0x000000119191b224 */ /* 0x000fe200078e0202 */
[----:B------:R-:W-:Y:S04]  /*ea50*/  BSSY B1, `(.L_x_534) ;  /* 0x0000006000017945 */ /* 0x000fe80003800000 */
[----:B------:R0:W-:Y:S01]  /*ea60*/  @!P3 STG.E.U8 desc[UR36][R6.64+0xf1], R145 ;  /* 0x0000f1910600b986 */ /* 0x0001e2000c101124 */
[----:B------:R-:W-:Y:S05]  /*ea70*/  @P1 BRA `(.L_x_535) ;  /* 0x00000000000c1947 */ /* 0x000fea0003800000 */
[----:B------:R-:W0:Y:S02]  /*ea80*/  LDG.E.U8 R16, desc[UR36][R156.64+0xf0] ;  /* 0x0000f0249c107981 */ /* 0x000e24000c1e1100 */
[----:B0-----:R-:W-:-:S05]  /*ea90*/  PRMT R3, R16, 0x8880, RZ ;  /* 0x0000888010037816 */ /* 0x001fca00000000ff */
[----:B------:R-:W-:-:S07]  /*eaa0*/  IMAD R2, R3, R18, RZ ;  /* 0x0000001203027224 */ /* 0x000fce00078e02ff */
.L_x_535:
[----:B------:R-:W-:Y:S05]  /*eab0*/  BSYNC B1 ;  /* 0x0000000000017941 */ /* 0x000fea0003800000 */
.L_x_534:
[----:B0-----:R-:W-:Y:S01]  /*eac0*/  @!P1 IMAD R3, R146, R17, R2 ;  /* 0x0000001192039224 */ /* 0x001fe200078e0202 */
[----:B------:R-:W-:Y:S04]  /*ead0*/  BSSY B1, `(.L_x_536) ;  /* 0x0000006000017945 */ /* 0x000fe80003800000 */
[----:B------:R0:W-:Y:S01]  /*eae0*/  @!P1 STG.E.U8 desc[UR36][R8.64+0xf0], R3 ;  /* 0x0000f00308009986 */ /* 0x0001e2000c101124 */
[----:B------:R-:W-:Y:S05]  /*eaf0*/  @P5 BRA `(.L_x_537) ;  /* 0x00000000000c5947 */ /* 0x000fea0003800000 */
[----:B------:R-:W0:Y:S02]  /*eb00*/  LDG.E.U8 R16, desc[UR36][R156.64+0xf1] ;  /* 0x0000f1249c107981 */ /* 0x000e24000c1e1100 */
[----:B0-----:R-:W-:-:S05]  /*eb10*/  PRMT R3, R16, 0x8880, RZ ;  /* 0x0000888010037816 */ /* 0x001fca00000000ff */
[----:B------:R-:W-:-:S07]  /*eb20*/  IMAD R2, R3, R18, RZ ;  /* 0x0000001203027224 */ /* 0x000fce00078e02ff */
.L_x_537:
[----:B------:R-:W-:Y:S05]  /*eb30*/  BSYNC B1 ;  /* 0x0000000000017941 */ /* 0x000fea0003800000 */
.L_x_536:
[----:B------:R-:W-:Y:S01]  /*eb40*/  @!P5 IMAD R147, R147, R17, R2 ;  /* 0x000000119393d224 */ /* 0x000fe200078e0202 */
[----:B------:R-:W-:Y:S04]  /*eb50*/  BSSY B1, `(.L_x_538) ;  /* 0x0000006000017945 */ /* 0x000fe80003800000 */
[----:B------:R0:W-:Y:S01]  /*eb60*/  @!P5 STG.E.U8 desc[UR36][R8.64+0xf1], R147 ;  /* 0x0000f1930800d986 */ /* 0x0001e2000c101124 */
[----:B------:R-:W-:Y:S05]  /*eb70*/  @P4 BRA `(.L_x_539) ;  /* 0x00000000000c4947 */ /* 0x000fea0003800000 */
[----:B------:R-:W0:Y:S02]  /*eb80*/  LDG.E.U8 R16, desc[UR36][R14.64+0xf8] ;  /* 0x0000f8240e107981 */ /* 0x000e24000c1e1100 */
[----:B0-----:R-:W-:-:S05]  /*eb90*/  PRMT R3, R16, 0x8880, RZ ;  /* 0x0000888010037816 */ /* 0x001fca00000000ff */
[----:B------:R-:W-:-:S07]  /*eba0*/  IMAD R2, R3, R18, RZ ;  /* 0x0000001203027224 */ /* 0x000fce00078e02ff */
.L_x_539:
[----:B------:R-:W-:Y:S05]  /*ebb0*/  BSYNC B1 ;  /* 0x0000000000017941 */ /* 0x000fea0003800000 */
.L_x_538:
[----:B0-----:R-:W-:Y:S01]  /*ebc0*/  @!P4 IMAD R3, R148, R17, R2 ;  /* 0x000000119403c224 */ /* 0x001fe200078e0202 */
[----:B------:R-:W-:Y:S04]  /*ebd0*/  BSSY B1, `(.L_x_540) ;  /* 0x0000006000017945 */ /* 0x000fe80003800000 */
[----:B------:R0:W-:Y:S01]  /*ebe0*/  @!P4 STG.E.U8 desc[UR36][R6.64+0xf8], R3 ;  /* 0x0000f8030600c986 */ /* 0x0001e2000c101124 */
[----:B------:R-:W-:Y:S05]  /*ebf0*/  @P2 BRA `(.L_x_541) ;  /* 0x00000000000c2947 */ /* 0x000fea0003800000 */
[----:B------:R-:W0:Y:S02]  /*ec00*/  LDG.E.U8 R16, desc[UR36][R14.64+0xf9] ;  /* 0x0000f9240e107981 */ /* 0x000e24000c1e1100 */
[----:B0-----:R-:W-:-:S05]  /*ec10*/  PRMT R3, R16, 0x8880, RZ ;  /* 0x0000888010037816 */ /* 0x001fca00000000ff */
[----:B------:R-:W-:-:S07]  /*ec20*/  IMAD R2, R3, R18, RZ ;  /* 0x0000001203027224 */ /* 0x000fce00078e02ff */
.L_x_541:
[----:B------:R-:W-:Y:S05]  /*ec30*/  BSYNC B1 ;  /* 0x0000000000017941 */ /* 0x000fea0003800000 */
.L_x_540:
[----:B------:R-:W-:Y:S01]  /*ec40*/  @!P2 IMAD R149, R149, R17, R2 ;  /* 0x000000119595a224 */ /* 0x000fe200078e0202 */
[----:B------:R-:W-:Y:S04]  /*ec50*/  BSSY B1, `(.L_x_542) ;  /* 0x0000006000017945 */ /* 0x000fe80003800000 */
[----:B------:R0:W-:Y:S01]  /*ec60*/  @!P2 STG.E.U8 desc[UR36][R6.64+0xf9], R149 ;  /* 0x0000f9950600a986 */ /* 0x0001e2000c101124 */
[----:B------:R-:W-:Y:S05]  /*ec70*/  @P6 BRA `(.L_x_543) ;  /* 0x00000000000c6947 */ /* 0x000fea0003800000 */
[----:B------:R-:W0:Y:S02]  /*ec80*/  LDG.E.U8 R16, desc[UR36][R156.64+0xf8] ;  /* 0x0000f8249c107981 */ /* 0x000e24000c1e1100 */
[----:B0-----:R-:W-:-:S05]  /*ec90*/  PRMT R3, R16, 0x8880, RZ ;  /* 0x0000888010037816 */ /* 0x001fca00000000ff */
[----:B------:R-:W-:-:S07]  /*eca0*/  IMAD R2, R3, R18, RZ ;  /* 0x0000001203027224 */ /* 0x000fce00078e02ff */
.L_x_543:
[----:B------:R-:W-:Y:S05]  /*ecb0*/  BSYNC B1 ;  /* 0x0000000000017941 */ /* 0x000fea0003800000 */
.L_x_542:
[----:B0-----:R-:W-:Y:S01]  /*ecc0*/  @!P6 IMAD R3, R150, R17, R2 ;  /* 0x000000119603e224 */ /* 0x001fe200078e0202 */
[----:B------:R-:W-:Y:S01]  /*ecd0*/  ISETP.LT.OR P0, PT, R0, 0xfa, !P0 ;  /* 0x000000fa0000780c */ /* 0x000fe20004701670 */
[----:B------:R-:W-:Y:S03]  /*ece0*/  BSSY B1, `(.L_x_544) ;  /* 0x0000006000017945 */ /* 0x000fe60003800000 */
[----:B------:R0:W-:Y:S09]  /*ecf0*/  @!P6 STG.E.U8 desc[UR36][R8.64+0xf8], R3 ;  /* 0x0000f8030800e986 */ /* 0x0001f2000c101124 */
[----:B------:R-:W-:Y:S05]  /*ed00*/  @P0 BRA `(.L_x_545) ;  /* 0x00000000000c0947 */ /* 0x000fea0003800000 */
[----:B------:R-:W0:Y:S02]  /*ed10*/  LDG.E.U8 R16, desc[UR36][R156.64+0xf9] ;  /* 0x0000f9249c107981 */ /* 0x000e24000c1e1100 */
[----:B0-----:R-:W-:-:S05]  /*ed20*/  PRMT R3, R16, 0x8880, RZ ;  /* 0x0000888010037816 */ /* 0x001fca00000000ff */
[----:B------:R-:W-:-:S07]  /*ed30*/  IMAD R2, R3, R18, RZ ;  /* 0x0000001203027224 */ /* 0x000fce00078e02ff */
.L_x_545:
[----:B------:R-:W-:Y:S05]  /*ed40*/  BSYNC B1 ;  /* 0x0000000000017941 */ /* 0x000fea0003800000 */
.L_x_544:
[----:B------:R-:W-:Y:S01]  /*ed50*/  IMAD R151, R151, R17, R2 ;  /* 0x0000001197977224 */ /* 0x000fe200078e0202 */
[----:B------:R-:W-:Y:S06]  /*ed60*/  @P0 BRA `(.L_x_546) ;  /* 0x0000003800180947 */ /* 0x000fec0003800000 */
[----:B------:R0:W-:Y:S01]  /*ed70*/  STG.E.U8 desc[UR36][R8.64+0xf9], R151 ;  /* 0x0000f99708007986 */ /* 0x0001e2000c101124 */
[----:B------:R-:W-:Y:S05]  /*ed80*/  BRA `(.L_x_546) ;  /* 0x0000003800107947 */ /* 0x000fea0003800000 */
.L_x_33:
[----:B------:R-:W2:Y:S04]  /*ed90*/  LDL.LU R2, [R1] ;  /* 0x0000000001027983 */ /* 0x000ea80000300800 */
[----:B------:R-:W3:Y:S04]  /*eda0*/  LDL.LU R3, [R1+0xc] ;  /* 0x00000c0001037983 */ /* 0x000ee80000300800 */
[----:B------:R-:W4:Y:S04]  /*edb0*/  LDL.LU R12, [R1+0x14] ;  /* 0x00001400010c7983 */ /* 0x000f280000300800 */
[----:B------:R-:W5:Y:S04]  /*edc0*/  LDL.LU R13, [R1+0x98] ;  /* 0x00009800010d7983 */ /* 0x000f680000300800 */
        /* <DEDUP_REMOVED lines=61> */
[----:B------:R-:W5:Y:S01]  /*f1a0*/  LDL.LU R178, [R1+0x194] ;  /* 0x0001940001b27983 */ /* 0x000f620000300800 */
[----:B------:R-:W-:-:S03]  /*f1b0*/  ISETP.GE.AND P0, PT, R154, 0x1, PT ;  /* 0x000000019a00780c */ /* 0x000fc60003f06270 */
[----:B------:R-:W5:Y:S04]  /*f1c0*/  LDL.LU R177, [R1+0x198] ;  /* 0x0001980001b17983 */ /* 0x000f680000300800 */
[----:B------:R-:W5:Y:S04]  /*f1d0*/  LDL.LU R176, [R1+0x19c] ;  /* 0x00019c0001b07983 */ /* 0x000f680000300800 */
[----:B------:R-:W5:Y:S04]  /*f1e0*/  LDL.LU R175, [R1+0x1a0] ;  /* 0x0001a00001af7983 */ /* 0x000f680000300800 */
[----:B------:R-:W5:Y:S01]  /*f1f0*/  LDL.LU R174, [R1+0x1a4] ;  /* 0x0001a40001ae7983 */ /* 0x000f620000300800 */
[----:B------:R-:W-:-:S03]  /*f200*/  ISETP.LT.OR P1, PT, R0, 0x1, !P0 ;  /* 0x000000010000780c */ /* 0x000fc60004721670 */
        /* <DEDUP_REMOVED lines=13> */
[----:B--2---:R-:W-:-:S03]  /*f2e0*/  @!P1 IMAD R2, R2, R17, RZ ;  /* 0x0000001102029224 */ /* 0x004fc600078e02ff */
        /* <DEDUP_REMOVED lines=9> */
[----:B------:R0:W-:Y:S04]  /*f380*/  @!P1 STG.E.U8 desc[UR36][R4.64], R2 ;  /* 0x0000000204009986 */ /* 0x0001e8000c101124 */
[----:B0-----:R-:W3:Y:S01]  /*f390*/  LDL.LU R2, [R1+0x4] ;  /* 0x0000040001027983 */ /* 0x001ee20000300800 */
[----:B------:R-:W-:-:S02]  /*f3a0*/  ISETP.LT.OR P1, PT, R0, 0x2, !P0 ;  /* 0x000000020000780c */ /* 0x000fc40004721670 */
[----:B------:R-:W-:-:S11]  /*f3b0*/  ISETP.GE.AND P2, PT, R154, 0x9, PT ;  /* 0x000000099a00780c */ /* 0x000fd60003f46270 */
[----:B---3--:R-:W-:-:S05]  /*f3c0*/  @!P1 IMAD R2, R2, R17, RZ ;  /* 0x0000001102029224 */ /* 0x008fca00078e02ff */
[----:B------:R0:W-:Y:S04]  /*f3d0*/  @!P1 STG.E.U8 desc[UR36][R4.64+0x1], R2 ;  /* 0x0000010204009986 */ /* 0x0001e8000c101124 */
[----:B0-----:R-:W3:Y:S01]  /*f3e0*/  LDL.LU R2, [R1+0x8] ;  /* 0x0000080001027983 */ /* 0x001ee20000300800 */
[C---:B------:R-:W-:Y:S02]  /*f3f0*/  ISETP.LT.OR P1, PT, R0.reuse, 0x1, !P2 ;  /* 0x000000010000780c */ /* 0x040fe40005721670 */
[C---:B------:R-:W-:Y:S02]  /*f400*/  ISETP.LT.OR P3, PT, R0.reuse, 0x2, !P2 ;  /* 0x000000020000780c */ /* 0x040fe40005761670 */
[----:B------:R-:W-:-:S09]  /*f410*/  ISETP.LT.OR P4, PT, R0, 0x9, !P0 ;  /* 0x000000090000780c */ /* 0x000fd20004781670 */
[----:B---3--:R-:W-:-:S05]  /*f420*/  @!P1 IMAD R2, R2, R17, RZ ;  /* 0x0000001102029224 */ /* 0x008fca00078e02ff */
[----:B------:R0:W-:Y:S04]  /*f430*/  @!P1 STG.E.U8 desc[UR36][R10.64], R2 ;  /* 0x000000020a009986 */ /* 0x0001e8000c101124 */
[----:B0-----:R-:W3:Y:S01]  /*f440*/  LDL.LU R2, [R1+0x10] ;  /* 0x0000100001027983 */ /* 0x001ee20000300800 */
[----:B------:R-:W-:Y:S01]  /*f450*/  @!P3 IMAD R3, R3, R17, RZ ;  /* 0x000000110303b224 */ /* 0x000fe200078e02ff */
[C---:B------:R-:W-:Y:S02]  /*f460*/  ISETP.LT.OR P1, PT, R0.reuse, 0xa, !P0 ;  /* 0x0000000a0000780c */ /* 0x040fe40004721670 */
[C---:B------:R-:W-:Y:S02]  /*f470*/  ISETP.LT.OR P5, PT, R0.reuse, 0x9, !P2 ;  /* 0x000000090000780c */ /* 0x040fe400057a1670 */
[----:B------:R0:W-:Y:S01]  /*f480*/  @!P3 STG.E.U8 desc[UR36][R10.64+0x1], R3 ;  /* 0x000001030a00b986 */ /* 0x0001e2000c101124 */
[----:B------:R-:W-:-:S03]  /*f490*/  ISETP.LT.OR P6, PT, R0, 0xa, !P2 ;  /* 0x0000000a0000780c */ /* 0x000fc600057c1670 */
[----:B0-----:R-:W5:Y:S01]  /*f4a0*/  LDL.LU R3, [R1+0x18] ;  /* 0x0000180001037983 */ /* 0x001f620000300800 */
[----:B---3--:R-:W-:-:S05]  /*f4b0*/  @!P4 IMAD R2, R2, R17, RZ ;  /* 0x000000110202c224 */ /* 0x008fca00078e02ff */
[----:B------:R0:W-:Y:S04]  /*f4c0*/  @!P4 STG.E.U8 desc[UR36][R4.64+0x8], R2 ;  /* 0x000008020400c986 */ /* 0x0001e8000c101124 */
[----:B0-----:R-:W3:Y:S01]  /*f4d0*/  LDL.LU R2, [R1+0x1c] ;  /* 0x00001c0001027983 */ /* 0x001ee20000300800 */
[-C--:B----4-:R-:W-:Y:S02]  /*f4e0*/  @!P1 IMAD R12, R12, R17.reuse, RZ ;  /* 0x000000110c0c9224 */ /* 0x090fe400078e02ff */
[----:B-----5:R-:W-:-:S03]  /*f4f0*/  @!P5 IMAD R3, R3, R17, RZ ;  /* 0x000000110303d224 */ /* 0x020fc600078e02ff */
[----:B------:R0:W-:Y:S04]  /*f500*/  @!P1 STG.E.U8 desc[UR36][R4.64+0x9], R12 ;  /* 0x0000090c04009986 */ /* 0x0001e8000c101124 */
[----:B------:R1:W-:Y:S04]  /*f510*/  @!P5 STG.E.U8 desc[UR36][R10.64+0x8], R3 ;  /* 0x000008030a00d986 */ /* 0x0003e8000c101124 */
[----:B0-----:R-:W4:Y:S04]  /*f520*/  LDL.LU R12, [R1+0x28] ;  /* 0x00002800010c7983 */ /* 0x001f280000300800 */
[----:B-1----:R-:W5:Y:S01]  /*f530*/  LDL.LU R3, [R1+0x20] ;  /* 0x0000200001037983 */ /* 0x002f620000300800 */
[----:B---3--:R-:W-:-:S05]  /*f540*/  @!P6 IMAD R2, R2, R17, RZ ;  /* 0x000000110202e224 */ /* 0x008fca00078e02ff */
[----:B------:R0:W-:Y:S04]  /*f550*/  @!P6 STG.E.U8 desc[UR36][R10.64+0x9], R2 ;  /* 0x000009020a00e986 */ /* 0x0001e8000c101124 */
[----:B0-----:R-:W3:Y:S01]  /*f560*/  LDL.LU R2, [R1+0x24] ;  /* 0x0000240001027983 */ /* 0x001ee20000300800 */
[C---:B------:R-:W-:Y:S02]  /*f570*/  ISETP.LT.OR P3, PT, R0.reuse, 0x11, !P0 ;  /* 0x000000110000780c */ /* 0x040fe40004761670 */
[----:B------:R-:W-:-:S11]  /*f580*/  ISETP.LT.OR P4, PT, R0, 0x12, !P0 ;  /* 0x000000120000780c */ /* 0x000fd60004781670 */
[----:B-----5:R-:W-:-:S05]  /*f590*/  @!P3 IMAD R3, R3, R17, RZ ;  /* 0x000000110303b224 */ /* 0x020fca00078e02ff */
[----:B------:R0:W-:Y:S04]  /*f5a0*/  @!P3 STG.E.U8 desc[UR36][R4.64+0x10], R3 ;  /* 0x000010030400b986 */ /* 0x0001e8000c101124 */
[----:B0-----:R-:W5:Y:S01]  /*f5b0*/  LDL.LU R3, [R1+0x2c] ;  /* 0x00002c0001037983 */ /* 0x001f620000300800 */
[----:B---3--:R-:W-:-:S05]  /*f5c0*/  @!P4 IMAD R2, R2, R17, RZ ;  /* 0x000000110202c224 */ /* 0x008fca00078e02ff */
[----:B------:R0:W-:Y:S04]  /*f5d0*/  @!P4 STG.E.U8 desc[UR36][R4.64+0x11], R2 ;  /* 0x000011020400c986 */ /* 0x0001e8000c101124 */
[----:B0-----:R-:W3:Y:S01]  /*f5e0*/  LDL.LU R2, [R1+0x30] ;  /* 0x0000300001027983 */ /* 0x001ee20000300800 */
[C---:B------:R-:W-:Y:S02]  /*f5f0*/  ISETP.LT.OR P1, PT, R0.reuse, 0x11, !P2 ;  /* 0x000000110000780c */ /* 0x040fe40005721670 */
[C---:B------:R-:W-:Y:S02]  /*f600*/  ISETP.LT.OR P5, PT, R0.reuse, 0x12, !P2 ;  /* 0x000000120000780c */ /* 0x040fe400057a1670 */
[----:B------:R-:W-:-:S09]  /*f610*/  ISETP.LT.OR P6, PT, R0, 0x19, !P0 ;  /* 0x000000190000780c */ /* 0x000fd200047c1670 */
        /* <DEDUP_REMOVED lines=43> */
[----:B-----5:R-:W-:-:S05]  /*f8d0*/  @!P6 IMAD R3, R3, R17, RZ ;  /* 0x000000110303e224 */ /* 0x020fca00078e02ff */
[----:B------:R0:W-:Y:S04]  /*f8e0*/  @!P6 STG.E.U8 desc[UR36][R4.64+0x29], R3 ;  /* 0x000029030400e986 */ /* 0x0001e8000c101124 */
[----:B0-----:R-:W5:Y:S01]  /*f8f0*/  LDL.LU R3, [R1+0x5c] ;  /* 0x00005c0001037983 */ /* 0x001f620000300800 */
        /* <DEDUP_REMOVED lines=48> */
[----:B------:R-:W-:-:S13]  /*fc00*/  ISETP.LT.OR P5, PT, R0, 0x42, !P2 ;  /* 0x000000420000780c */ /* 0x000fda00057a1670 */
[----:B----4-:R-:W-:-:S05]  /*fc10*/  @!P5 IMAD R12, R12, R17, RZ ;  /* 0x000000110c0cd224 */ /* 0x010fca00078e02ff */
[----:B------:R-:W-:Y:S01]  /*fc20*/  @!P5 STG.E.U8 desc[UR36][R10.64+0x41], R12 ;  /* 0x0000410c0a00d986 */ /* 0x000fe2000c101124 */
[----:B---3--:R-:W-:-:S05]  /*fc30*/  @!P4 IMAD R2, R2, R17, RZ ;  /* 0x000000110202c224 */ /* 0x008fca00078e02ff */
[----:B------:R0:W-:Y:S04]  /*fc40*/  @!P4 STG.E.U8 desc[UR36][R10.64+0x40], R2 ;  /* 0x000040020a00c986 */ /* 0x0001e8000c101124 */
[----:B0-----:R-:W3:Y:S04]  /*fc50*/  LDL.LU R2, [R1+0x90] ;  /* 0x0000900001027983 */ /* 0x001ee80000300800 */
[----:B------:R-:W4:Y:S01]  /*fc60*/  LDL.LU R12, [R1+0xac] ;  /* 0x0000ac00010c7983 */ /* 0x000f220000300800 */
[C---:B------:R-:W-:Y:S02]  /*fc70*/  ISETP.LT.OR P6, PT, R0.reuse, 0x49, !P0 ;  /* 0x000000490000780c */ /* 0x040fe400047c1670 */
[----:B------:R-:W-:-:S02]  /*fc80*/  ISETP.LT.OR P1, PT, R0, 0x4a, !P0 ;  /* 0x0000004a0000780c */ /* 0x000fc40004721670 */
[C---:B------:R-:W-:Y:S02]  /*fc90*/  ISETP.LT.OR P3, PT, R0.reuse, 0x49, !P2 ;  /* 0x000000490000780c */ /* 0x040fe40005761670 */
[C---:B------:R-:W-:Y:S02]  /*fca0*/  ISETP.LT.OR P4, PT, R0.reuse, 0x4a, !P2 ;  /* 0x0000004a0000780c */ /* 0x040fe40005781670 */
[----:B------:R-:W-:-:S07]  /*fcb0*/  ISETP.LT.OR P5, PT, R0, 0x51, !P0 ;  /* 0x000000510000780c */ /* 0x000fce00047a1670 */
[----:B-----5:R-:W-:-:S05]  /*fcc0*/  @!P1 IMAD R3, R3, R17, RZ ;  /* 0x0000001103039224 */ /* 0x020fca00078e02ff */
[----:B------:R4:W-:Y:S01]  /*fcd0*/  @!P1 STG.E.U8 desc[UR36][R4.64+0x49], R3 ;  /* 0x0000490304009986 */ /* 0x0009e2000c101124 */
[----:B------:R-:W-:Y:S01]  /*fce0*/  ISETP.LT.OR P1, PT, R0, 0x51, !P2 ;  /* 0x000000510000780c */ /* 0x000fe20005721670 */
[-C--:B------:R-:W-:Y:S02]  /*fcf0*/  @!P3 IMAD R13, R13, R17.reuse, RZ ;  /* 0x000000110d0db224 */ /* 0x080fe400078e02ff */
[-C--:B------:R-:W-:Y:S02]  /*fd00*/  @!P4 IMAD R15, R15, R17.reuse, RZ ;  /* 0x000000110f0fc224 */ /* 0x080fe400078e02ff */
[----:B------:R-:W-:-:S08]  /*fd10*/  @!P5 IMAD R21, R21, R17, RZ ;  /* 0x000000111515d224 */ /* 0x000fd000078e02ff */
[-C--:B------:R-:W-:Y:S02]  /*fd20*/  @!P1 IMAD R153, R153, R17.reuse, RZ ;  /* 0x0000001199999224 */ /* 0x080fe400078e02ff */
[----:B---3--:R-:W-:-:S05]  /*fd30*/  @!P6 IMAD R2, R2, R17, RZ ;  /* 0x000000110202e224 */ /* 0x008fca00078e02ff */
[----:B------:R-:W-:Y:S01]  /*fd40*/  @!P6 STG.E.U8 desc[UR36][R4.64+0x48], R2 ;  /* 0x000048020400e986 */ /* 0x000fe2000c101124 */
[----:B------:R-:W-:-:S03]  /*fd50*/  ISETP.LT.OR P6, PT, R0, 0x52, !P0 ;  /* 0x000000520000780c */ /* 0x000fc600047c1670 */
[----:B------:R0:W-:Y:S01]  /*fd60*/  @!P3 STG.E.U8 desc[UR36][R10.64+0x48], R13 ;  /* 0x0000480d0a00b986 */ /* 0x0001e2000c101124 */
[----:B------:R-:W-:-:S03]  /*fd70*/  ISETP.LT.OR P3, PT, R0, 0x52, !P2 ;  /* 0x000000520000780c */ /* 0x000fc60005761670 */
[----:B------:R1:W-:Y:S01]  /*fd80*/  @!P4 STG.E.U8 desc[UR36][R10.64+0x49], R15 ;  /* 0x0000490f0a00c986 */ /* 0x0003e2000c101124 */
[----:B------:R-:W-:-:S05]  /*fd90*/  ISETP.LT.OR P4, PT, R0, 0x59, !P0 ;  /* 0x000000590000780c */ /* 0x000fca0004781670 */
[----:B------:R-:W-:Y:S01]  /*fda0*/  @!P6 IMAD R23, R23, R17, RZ ;  /* 0x000000111717e224 */ /* 0x000fe200078e02ff */
[----:B------:R3:W-:Y:S01]  /*fdb0*/  @!P5 STG.E.U8 desc[UR36][R4.64+0x50], R21 ;  /* 0x000050150400d986 */ /* 0x0007e2000c101124 */
[----:B------:R-:W-:-:S03]  /*fdc0*/  ISETP.LT.OR P5, PT, R0, 0x5a, !P0 ;  /* 0x0000005a0000780c */ /* 0x000fc600047a1670 */
[----:B------:R5:W-:Y:S01]  /*fdd0*/  @!P6 STG.E.U8 desc[UR36][R4.64+0x51], R23 ;  /* 0x000051170400e986 */ /* 0x000be2000c101124 */
[----:B------:R-:W-:-:S03]  /*fde0*/  ISETP.LT.OR P6, PT, R0, 0x59, !P2 ;  /* 0x000000590000780c */ /* 0x000fc600057c1670 */
[----:B------:R-:W-:Y:S01]  /*fdf0*/  @!P1 STG.E.U8 desc[UR36][R10.64+0x50], R153 ;  /* 0x000050990a009986 */ /* 0x000fe2000c101124 */
[----:B------:R-:W-:Y:S01]  /*fe00*/  ISETP.LT.OR P1, PT, R0, 0x5a, !P2 ;  /* 0x0000005a0000780c */ /* 0x000fe20005721670 */
[-C--:B----4-:R-:W-:Y:S02]  /*fe10*/  @!P3 IMAD R3, R12, R17.reuse, RZ ;  /* 0x000000110c03b224 */ /* 0x090fe400078e02ff */
[-C--:B0-----:R-:W-:Y:S02]  /*fe20*/  @!P4 IMAD R13, R235, R17.reuse, RZ ;  /* 0x00000011eb0dc224 */ /* 0x081fe400078e02ff */
[-C--:B-1----:R-:W-:Y:S01]  /*fe30*/  @!P5 IMAD R15, R234, R17.reuse, RZ ;  /* 0x00000011ea0fd224 */ /* 0x082fe200078e02ff */
[----:B------:R0:W-:Y:S03]  /*fe40*/  @!P3 STG.E.U8 desc[UR36][R10.64+0x51], R3 ;  /* 0x000051030a00b986 */ /* 0x0001e6000c101124 */
[----:B---3--:R-:W-:Y:S01]  /*fe50*/  @!P6 IMAD R21, R233, R17, RZ ;  /* 0x00000011e915e224 */ /* 0x008fe200078e02ff */
[----:B------:R1:W-:Y:S01]  /*fe60*/  @!P4 STG.E.U8 desc[UR36][R4.64+0x58], R13 ;  /* 0x0000580d0400c986 */ /* 0x0003e2000c101124 */
[----:B------:R-:W-:-:S02]  /*fe70*/  ISETP.LT.OR P3, PT, R0, 0x61, !P0 ;  /* 0x000000610000780c */ /* 0x000fc40004761670 */
[----:B-----5:R-:W-:Y:S01]  /*fe80*/  @!P1 IMAD R23, R232, R17, RZ ;  /* 0x00000011e8179224 */ /* 0x020fe200078e02ff */
[C---:B------:R-:W-:Y:S01]  /*fe90*/  ISETP.LT.OR P4, PT, R0.reuse, 0x62, !P0 ;  /* 0x000000620000780c */ /* 0x040fe20004781670 */
[----:B------:R3:W-:Y:S01]  /*fea0*/  @!P5 STG.E.U8 desc[UR36][R4.64+0x59], R15 ;  /* 0x0000590f0400d986 */ /* 0x0007e2000c101124 */
[----:B------:R-:W-:-:S03]  /*feb0*/  ISETP.LT.OR P5, PT, R0, 0x61, !P2 ;  /* 0x000000610000780c */ /* 0x000fc600057a1670 */
[----:B------:R4:W-:Y:S01]  /*fec0*/  @!P6 STG.E.U8 desc[UR36][R10.64+0x58], R21 ;  /* 0x000058150a00e986 */ /* 0x0009e2000c101124 */
[----:B------:R-:W-:-:S03]  /*fed0*/  ISETP.LT.OR P6, PT, R0, 0x62, !P2 ;  /* 0x000000620000780c */ /* 0x000fc600057c1670 */
[----:B------:R-:W-:Y:S01]  /*fee0*/  @!P1 STG.E.U8 desc[UR36][R10.64+0x59], R23 ;  /* 0x000059170a009986 */ /* 0x000fe2000c101124 */
[----:B------:R-:W-:Y:S01]  /*fef0*/  ISETP.LT.OR P1, PT, R0, 0x69, !P0 ;  /* 0x000000690000780c */ /* 0x000fe20004721670 */
[-C--:B0-----:R-:W-:Y:S02]  /*ff00*/  @!P3 IMAD R3, R231, R17.reuse, RZ ;  /* 0x00000011e703b224 */ /* 0x081fe400078e02ff */
[-C--:B-1----:R-:W-:Y:S02]  /*ff10*/  @!P4 IMAD R13, R230, R17.reuse, RZ ;  /* 0x00000011e60dc224 */ /* 0x082fe400078e02ff */
[-C--:B---3--:R-:W-:Y:S01]  /*ff20*/  @!P5 IMAD R15, R229, R17.reuse, RZ ;  /* 0x00000011e50fd224 */ /* 0x088fe200078e02ff */
[----:B------:R0:W-:Y:S03]  /*ff30*/  @!P3 STG.E.U8 desc[UR36][R4.64+0x60], R3 ;  /* 0x000060030400b986 */ /* 0x0001e6000c101124 */
[----:B----4-:R-:W-:Y:S01]  /*ff40*/  @!P6 IMAD R21, R228, R17, RZ ;  /* 0x00000011e415e224 */ /* 0x010fe200078e02ff */
[----:B------:R1:W-:Y:S01]  /*ff50*/  @!P4 STG.E.U8 desc[UR36][R4.64+0x61], R13 ;  /* 0x0000610d0400c986 */ /* 0x0003e2000c101124 */
[----:B------:R-:W-:-:S02]  /*ff60*/  ISETP.LT.OR P3, PT, R0, 0x6a, !P0 ;  /* 0x0000006a0000780c */ /* 0x000fc40004761670 */
[----:B------:R-:W-:Y:S01]  /*ff70*/  @!P1 IMAD R153, R227, R17, RZ ;  /* 0x00000011e3999224 */ /* 0x000fe200078e02ff */
        /* <DEDUP_REMOVED lines=131> */
[-C--:B----4-:R-:W-:Y:S01]  /*107b0*/  @!P6 IMAD R21, R183, R17.reuse, RZ ;  /* 0x00000011b715e224 */ /* 0x090fe200078e02ff */
[----:B------:R1:W-:Y:S03]  /*107c0*/  @!P4 STG.E.U8 desc[UR36][R10.64+0xb8], R13 ;  /* 0x0000b80d0a00c986 */ /* 0x0003e6000c101124 */
[----:B------:R-:W-:Y:S01]  /*107d0*/  @!P1 IMAD R23, R182, R17, RZ ;  /* 0x00000011b6179224 */ /* 0x000fe200078e02ff */
[C---:B------:R-:W-:Y:S01]  /*107e0*/  ISETP.LT.OR P3, PT, R0.reuse, 0xc1, !P2 ;  /* 0x000000c10000780c */ /* 0x040fe20005761670 */
[----:B------:R3:W-:Y:S01]  /*107f0*/  @!P5 STG.E.U8 desc[UR36][R10.64+0xb9], R15 ;  /* 0x0000b90f0a00d986 */ /* 0x0007e2000c101124 */
[----:B------:R-:W-:-:S02]  /*10800*/  ISETP.LT.OR P4, PT, R0, 0xc2, !P2 ;  /* 0x000000c20000780c */ /* 0x000fc40005781670 */
[C---:B------:R-:W-:Y:S01]  /*10810*/  ISETP.LT.OR P5, PT, R0.reuse, 0xc9, !P0 ;  /* 0x000000c90000780c */ /* 0x040fe200047a1670 */
[----:B------:R4:W-:Y:S01]  /*10820*/  @!P6 STG.E.U8 desc[UR36][R4.64+0xc0], R21 ;  /* 0x0000c0150400e986 */ /* 0x0009e2000c101124 */
[----:B------:R-:W-:-:S03]  /*10830*/  ISETP.LT.OR P6, PT, R0, 0xca, !P0 ;  /* 0x000000ca0000780c */ /* 0x000fc600047c1670 */
[----:B------:R-:W-:Y:S01]  /*10840*/  @!P1 STG.E.U8 desc[UR36][R4.64+0xc1], R23 ;  /* 0x0000c11704009986 */ /* 0x000fe2000c101124 */
[----:B------:R-:W-:-:S03]  /*10850*/  ISETP.LT.OR P1, PT, R0, 0xc9, !P2 ;  /* 0x000000c90000780c */ /* 0x000fc60005721670 */
[-C--:B0-----:R-:W-:Y:S02]  /*10860*/  @!P3 IMAD R3, R181, R17.reuse, RZ ;  /* 0x00000011b503b224 */ /* 0x081fe400078e02ff */
[-C--:B-1----:R-:W-:Y:S02]  /*10870*/  @!P4 IMAD R13, R180, R17.reuse, RZ ;  /* 0x00000011b40dc224 */ /* 0x082fe400078e02ff */
[-C--:B---3--:R-:W-:Y:S02]  /*10880*/  @!P5 IMAD R15, R179, R17.reuse, RZ ;  /* 0x00000011b30fd224 */ /* 0x088fe400078e02ff */
[-C--:B----4-:R-:W-:Y:S01]  /*10890*/  @!P6 IMAD R21, R178, R17.reuse, RZ ;  /* 0x00000011b215e224 */ /* 0x090fe200078e02ff */
[----:B------:R0:W-:Y:S03]  /*108a0*/  @!P3 STG.E.U8 desc[UR36][R10.64+0xc0], R3 ;  /* 0x0000c0030a00b986 */ /* 0x0001e6000c101124 */
[----:B------:R-:W-:Y:S01]  /*108b0*/  @!P1 IMAD R153, R177, R17, RZ ;  /* 0x00000011b1999224 */ /* 0x000fe200078e02ff */
[----:B------:R1:W-:Y:S01]  /*108c0*/  @!P4 STG.E.U8 desc[UR36][R10.64+0xc1], R13 ;  /* 0x0000c10d0a00c986 */ /* 0x0003e2000c101124 */
[----:B------:R-:W-:-:S02]  /*108d0*/  ISETP.LT.OR P3, PT, R0, 0xca, !P2 ;  /* 0x000000ca0000780c */ /* 0x000fc40005761670 */
        /* <DEDUP_REMOVED lines=33> */
[----:B------:R4:W-:Y:S04]  /*10af0*/  @!P6 STG.E.U8 desc[UR36][R10.64+0xd9], R21 ;  /* 0x0000d9150a00e986 */ /* 0x0009e8000c101124 */
[----:B------:R-:W-:Y:S01]  /*10b00*/  @!P1 STG.E.U8 desc[UR36][R4.64+0xe0], R153 ;  /* 0x0000e09904009986 */ /* 0x000fe2000c101124 */
[C---:B------:R-:W-:Y:S02]  /*10b10*/  ISETP.LT.OR P1, PT, R0.reuse, 0xea, !P0 ;  /* 0x000000ea0000780c */ /* 0x040fe40004721670 */
[----:B------:R-:W-:Y:S01]  /*10b20*/  ISETP.LT.OR P6, PT, R0, 0xe9, !P0 ;  /* 0x000000e90000780c */ /* 0x000fe200047c1670 */
[-C--:B0-----:R-:W-:Y:S02]  /*10b30*/  @!P3 IMAD R3, R166, R17.reuse, RZ ;  /* 0x00000011a603b224 */ /* 0x081fe400078e02ff */
[----:B-1----:R-:W-:-:S02]  /*10b40*/  @!P4 IMAD R13, R165, R17, RZ ;  /* 0x00000011a50dc224 */ /* 0x002fc400078e02ff */
[----:B---3--:R-:W-:Y:S01]  /*10b50*/  @!P5 IMAD R15, R164, R17, RZ ;  /* 0x00000011a40fd224 */ /* 0x008fe200078e02ff */
[----:B------:R0:W-:Y:S01]  /*10b60*/  @!P3 STG.E.U8 desc[UR36][R4.64+0xe1], R3 ;  /* 0x0000e1030400b986 */ /* 0x0001e2000c101124 */
[----:B------:R-:W-:-:S04]  /*10b70*/  ISETP.LT.OR P3, PT, R0, 0xe9, !P2 ;  /* 0x000000e90000780c */ /* 0x000fc80005761670 */
[-C--:B------:R-:W-:Y:S01]  /*10b80*/  @!P1 IMAD R23, R162, R17.reuse, RZ ;  /* 0x00000011a2179224 */ /* 0x080fe200078e02ff */
[----:B------:R2:W-:Y:S01]  /*10b90*/  @!P4 STG.E.U8 desc[UR36][R10.64+0xe0], R13 ;  /* 0x0000e00d0a00c986 */ /* 0x0005e2000c101124 */
[----:B----4-:R-:W-:Y:S01]  /*10ba0*/  @!P6 IMAD R21, R163, R17, RZ ;  /* 0x00000011a315e224 */ /* 0x010fe200078e02ff */
[C---:B------:R-:W-:Y:S02]  /*10bb0*/  ISETP.LT.OR P4, PT, R0.reuse, 0xea, !P2 ;  /* 0x000000ea0000780c */ /* 0x040fe40005781670 */
[----:B------:R1:W-:Y:S01]  /*10bc0*/  @!P5 STG.E.U8 desc[UR36][R10.64+0xe1], R15 ;  /* 0x0000e10f0a00d986 */ /* 0x0003e2000c101124 */
[----:B------:R-:W-:-:S03]  /*10bd0*/  ISETP.LT.OR P5, PT, R0, 0xf1, !P0 ;  /* 0x000000f10000780c */ /* 0x000fc600047a1670 */
[----:B------:R-:W-:Y:S01]  /*10be0*/  @!P1 STG.E.U8 desc[UR36][R4.64+0xe9], R23 ;  /* 0x0000e91704009986 */ /* 0x000fe2000c101124 */
[----:B------:R-:W-:-:S03]  /*10bf0*/  ISETP.LT.OR P1, PT, R0, 0xf2, !P0 ;  /* 0x000000f20000780c */ /* 0x000fc60004721670 */
[----:B------:R3:W-:Y:S01]  /*10c00*/  @!P6 STG.E.U8 desc[UR36][R4.64+0xe8], R21 ;  /* 0x0000e8150400e986 */ /* 0x0007e2000c101124 */
[----:B------:R-:W-:Y:S01]  /*10c10*/  ISETP.LT.OR P6, PT, R0, 0xf1, !P2 ;  /* 0x000000f10000780c */ /* 0x000fe200057c1670 */
[-C--:B0-----:R-:W-:Y:S02]  /*10c20*/  @!P3 IMAD R3, R161, R17.reuse, RZ ;  /* 0x00000011a103b224 */ /* 0x081fe400078e02ff */
[-C--:B--2---:R-:W-:Y:S02]  /*10c30*/  @!P4 IMAD R13, R160, R17.reuse, RZ ;  /* 0x00000011a00dc224 */ /* 0x084fe400078e02ff */
[-C--:B-1----:R-:W-:Y:S01]  /*10c40*/  @!P5 IMAD R15, R159, R17.reuse, RZ ;  /* 0x000000119f0fd224 */ /* 0x082fe200078e02ff */
[----:B------:R0:W-:Y:S01]  /*10c50*/  @!P3 STG.E.U8 desc[UR36][R10.64+0xe8], R3 ;  /* 0x0000e8030a00b986 */ /* 0x0001e2000c101124 */
[----:B------:R-:W-:Y:S02]  /*10c60*/  ISETP.LT.OR P3, PT, R0, 0xf2, !P2 ;  /* 0x000000f20000780c */ /* 0x000fe40005761670 */
[-C--:B---3--:R-:W-:Y:S01]  /*10c70*/  @!P1 IMAD R21, R158, R17.reuse, RZ ;  /* 0x000000119e159224 */ /* 0x088fe200078e02ff */
[----:B------:R1:W-:Y:S03]  /*10c80*/  @!P4 STG.E.U8 desc[UR36][R10.64+0xe9], R13 ;  /* 0x0000e90d0a00c986 */ /* 0x0003e6000c101124 */
[----:B------:R-:W-:Y:S01]  /*10c90*/  @!P6 IMAD R23, R157, R17, RZ ;  /* 0x000000119d17e224 */ /* 0x000fe200078e02ff */
[C---:B------:R-:W-:Y:S01]  /*10ca0*/  ISETP.LT.OR P4, PT, R0.reuse, 0xf9, !P0 ;  /* 0x000000f90000780c */ /* 0x040fe20004781670 */
[----:B------:R-:W-:Y:S01]  /*10cb0*/  @!P1 STG.E.U8 desc[UR36][R4.64+0xf1], R21 ;  /* 0x0000f11504009986 */ /* 0x000fe2000c101124 */
[----:B------:R-:W-:-:S02]  /*10cc0*/  ISETP.LT.OR P0, PT, R0, 0xfa, !P0 ;  /* 0x000000fa0000780c */ /* 0x000fc40004701670 */
[----:B------:R-:W-:Y:S01]  /*10cd0*/  ISETP.GE.AND P1, PT, R154, 0x81, PT ;  /* 0x000000819a00780c */ /* 0x000fe20003f26270 */
[----:B------:R2:W-:Y:S01]  /*10ce0*/  @!P5 STG.E.U8 desc[UR36][R4.64+0xf0], R15 ;  /* 0x0000f00f0400d986 */ /* 0x0005e2000c101124 */
[C---:B------:R-:W-:Y:S02]  /*10cf0*/  ISETP.LT.OR P5, PT, R0.reuse, 0xf9, !P2 ;  /* 0x000000f90000780c */ /* 0x040fe400057a1670 */
[C---:B------:R-:W-:Y:S01]  /*10d00*/  ISETP.LT.OR P2, PT, R0.reuse, 0xfa, !P2 ;  /* 0x000000fa0000780c */ /* 0x040fe20005741670 */
[----:B------:R3:W-:Y:S01]  /*10d10*/  @!P6 STG.E.U8 desc[UR36][R10.64+0xf0], R23 ;  /* 0x0000f0170a00e986 */ /* 0x0007e2000c101124 */
[----:B------:R-:W-:Y:S01]  /*10d20*/  ISETP.LT.OR P6, PT, R0, 0x1, !P1 ;  /* 0x000000010000780c */ /* 0x000fe20004fc1670 */
[-C--:B0-----:R-:W-:Y:S02]  /*10d30*/  @!P3 IMAD R3, R156, R17.reuse, RZ ;  /* 0x000000119c03b224 */ /* 0x081fe400078e02ff */
[-C--:B-1----:R-:W-:Y:S02]  /*10d40*/  @!P4 IMAD R13, R152, R17.reuse, RZ ;  /* 0x00000011980dc224 */ /* 0x082fe400078e02ff */
[----:B------:R-:W-:Y:S01]  /*10d50*/  @!P0 IMAD R153, R22, R17, RZ ;  /* 0x0000001116998224 */ /* 0x000fe200078e02ff */
[----:B------:R0:W-:Y:S01]  /*10d60*/  @!P3 STG.E.U8 desc[UR36][R10.64+0xf1], R3 ;  /* 0x0000f1030a00b986 */ /* 0x0001e2000c101124 */
[----:B------:R-:W-:-:S02]  /*10d70*/  ISETP.GE.AND P3, PT, R154, 0x89, PT ;  /* 0x000000899a00780c */ /* 0x000fc40003f66270 */
[-C--:B--2---:R-:W-:Y:S02]  /*10d80*/  @!P5 IMAD R15, R20, R17.reuse, RZ ;  /* 0x00000011140fd224 */ /* 0x084fe400078e02ff */
[-C--:B------:R-:W-:Y:S01]  /*10d90*/  @!P2 IMAD R21, R14, R17.reuse, RZ ;  /* 0x000000110e15a224 */ /* 0x080fe200078e02ff */
[----:B------:R-:W-:Y:S01]  /*10da0*/  @!P0 STG.E.U8 desc[UR36][R4.64+0xf9], R153 ;  /* 0x0000f99904008986 */ /* 0x000fe2000c101124 */
[----:B---3--:R-:W-:Y:S01]  /*10db0*/  @!P6 IMAD R23, R24, R17, RZ ;  /* 0x000000111817e224 */ /* 0x008fe200078e02ff */
[C---:B------:R-:W-:Y:S02]  /*10dc0*/  ISETP.LT.OR P0, PT, R0.reuse, 0x2, !P1 ;  /* 0x000000020000780c */ /* 0x040fe40004f01670 */
[----:B------:R1:W-:Y:S01]  /*10dd0*/  @!P4 STG.E.U8 desc[UR36][R4.64+0xf8], R13 ;  /* 0x0000f80d0400c986 */ /* 0x0003e2000c101124 */
[----:B------:R-:W-:-:S03]  /*10de0*/  ISETP.LT.OR P4, PT, R0, 0x1, !P3 ;  /* 0x000000010000780c */ /* 0x000fc60005f81670 */
[----:B------:R-:W-:Y:S01]  /*10df0*/  @!P5 STG.E.U8 desc[UR36][R10.64+0xf8], R15 ;  /* 0x0000f80f0a00d986 */ /* 0x000fe2000c101124 */
[----:B------:R-:W-:-:S03]  /*10e00*/  ISETP.LT.OR P5, PT, R0, 0x2, !P3 ;  /* 0x000000020000780c */ /* 0x000fc60005fa1670 */
[----:B------:R-:W-:Y:S01]  /*10e10*/  @!P2 STG.E.U8 desc[UR36][R10.64+0xf9], R21 ;  /* 0x0000f9150a00a986 */ /* 0x000fe2000c101124 */
[----:B------:R-:W-:-:S03]  /*10e20*/  ISETP.LT.OR P2, PT, R0, 0x9, !P1 ;  /* 0x000000090000780c */ /* 0x000fc60004f41670 */
[----:B------:R-:W-:Y:S01]  /*10e30*/  @!P6 STG.E.U8 desc[UR36][R6.64], R23 ;  /* 0x000000170600e986 */ /* 0x000fe2000c101124 */
[----:B------:R-:W-:Y:S01]  /*10e40*/  ISETP.LT.OR P6, PT, R0, 0xa, !P1 ;  /* 0x0000000a0000780c */ /* 0x000fe20004fc1670 */
[-C--:B------:R-:W-:Y:S02]  /*10e50*/  @!P0 IMAD R25, R25, R17.reuse, RZ ;  /* 0x0000001119198224 */ /* 0x080fe400078e02ff */
[-C--:B0-----:R-:W-:Y:S02]  /*10e60*/  @!P4 IMAD R3, R26, R17.reuse, RZ ;  /* 0x000000111a03c224 */ /* 0x081fe400078e02ff */
[-C--:B------:R-:W-:Y:S01]  /*10e70*/  @!P5 IMAD R27, R27, R17.reuse, RZ ;  /* 0x000000111b1bd224 */ /* 0x080fe200078e02ff */
[----:B------:R-:W-:Y:S03]  /*10e80*/  @!P0 STG.E.U8 desc[UR36][R6.64+0x1], R25 ;  /* 0x0000011906008986 */ /* 0x000fe6000c101124 */
[----:B-1----:R-:W-:Y:S01]  /*10e90*/  @!P2 IMAD R5, R28, R17, RZ ;  /* 0x000000111c05a224 */ /* 0x002fe200078e02ff */
[----:B------:R0:W-:Y:S01]  /*10ea0*/  @!P4 STG.E.U8 desc[UR36][R8.64], R3 ;  /* 0x000000030800c986 */ /* 0x0001e2000c101124 */
[----:B------:R-:W-:-:S02]  /*10eb0*/  ISETP.LT.OR P0, PT, R0, 0xa, !P3 ;  /* 0x0000000a0000780c */ /* 0x000fc40005f01670 */
[----:B------:R-:W-:Y:S01]  /*10ec0*/  @!P6 IMAD R29, R29, R17, RZ ;  /* 0x000000111d1de224 */ /* 0x000fe200078e02ff */
[C---:B------:R-:W-:Y:S01]  /*10ed0*/  ISETP.LT.OR P4, PT, R0.reuse, 0x9, !P3 ;  /* 0x000000090000780c */ /* 0x040fe20005f81670 */
[----:B------:R-:W-:Y:S01]  /*10ee0*/  @!P5 STG.E.U8 desc[UR36][R8.64+0x1], R27 ;  /* 0x0000011b0800d986 */ /* 0x000fe2000c101124 */
[----:B------:R-:W-:-:S03]  /*10ef0*/  ISETP.LT.OR P5, PT, R0, 0x11, !P1 ;  /* 0x000000110000780c */ /* 0x000fc60004fa1670 */
[----:B------:R1:W-:Y:S01]  /*10f00*/  @!P2 STG.E.U8 desc[UR36][R6.64+0x8], R5 ;  /* 0x000008050600a986 */ /* 0x0003e2000c101124 */
[----:B------:R-:W-:-:S03]  /*10f10*/  ISETP.LT.OR P2, PT, R0, 0x12, !P1 ;  /* 0x000000120000780c */ /* 0x000fc60004f41670 */
[----:B------:R-:W-:Y:S01]  /*10f20*/  @!P6 STG.E.U8 desc[UR36][R6.64+0x9], R29 ;  /* 0x0000091d0600e986 */ /* 0x000fe2000c101124 */
[----:B------:R-:W-:Y:S01]  /*10f30*/  ISETP.LT.OR P6, PT, R0, 0x11, !P3 ;  /* 0x000000110000780c */ /* 0x000fe20005fc1670 */
[-C--:B------:R-:W-:Y:S02]  /*10f40*/  @!P0 IMAD R31, R31, R17.reuse, RZ ;  /* 0x000000111f1f8224 */ /* 0x080fe400078e02ff */
[-C--:B0-----:R-:W-:Y:S02]  /*10f50*/  @!P4 IMAD R3, R30, R17.reuse, RZ ;  /* 0x000000111e03c224 */ /* 0x081fe400078e02ff */
[-C--:B------:R-:W-:Y:S01]  /*10f60*/  @!P5 IMAD R11, R32, R17.reuse, RZ ;  /* 0x00000011200bd224 */ /* 0x080fe200078e02ff */
[----:B------:R-:W-:Y:S03]  /*10f70*/  @!P0 STG.E.U8 desc[UR36][R8.64+0x9], R31 ;  /* 0x0000091f08008986 */ /* 0x000fe6000c101124 */
[----:B------:R-:W-:Y:S01]  /*10f80*/  @!P2 IMAD R33, R33, R17, RZ ;  /* 0x000000112121a224 */ /* 0x000fe200078e02ff */
[----:B------:R0:W-:Y:S01]  /*10f90*/  @!P4 STG.E.U8 desc[UR36][R8.64+0x8], R3 ;  /* 0x000008030800c986 */ /* 0x0001e2000c101124 */
[----:B------:R-:W-:-:S02]  /*10fa0*/  ISETP.LT.OR P0, PT, R0, 0x12, !P3 ;  /* 0x000000120000780c */ /* 0x000fc40005f01670 */
[----:B-1----:R-:W-:Y:S01]  /*10fb0*/  @!P6 IMAD R5, R34, R17, RZ ;  /* 0x000000112205e224 */ /* 0x002fe200078e02ff */
[C---:B------:R-:W-:Y:S01]  /*10fc0*/  ISETP.LT.OR P4, PT, R0.reuse, 0x19, !P1 ;  /* 0x000000190000780c */ /* 0x040fe20004f81670 */
[----:B------:R-:W-:Y:S01]  /*10fd0*/  @!P5 STG.E.U8 desc[UR36][R6.64+0x10], R11 ;  /* 0x0000100b0600d986 */ /* 0x000fe2000c101124 */
[----:B------:R-:W-:-:S03]  /*10fe0*/  ISETP.LT.OR P5, PT, R0, 0x1a, !P1 ;  /* 0x0000001a0000780c */ /* 0x000fc60004fa1670 */
[----:B------:R-:W-:Y:S01]  /*10ff0*/  @!P2 STG.E.U8 desc[UR36][R6.64+0x11], R33 ;  /* 0x000011210600a986 */ /* 0x000fe2000c101124 */
[----:B------:R-:W-:-:S03]  /*11000*/  ISETP.LT.OR P2, PT, R0, 0x19, !P3 ;  /* 0x000000190000780c */ /* 0x000fc60005f41670 */
[----:B------:R1:W-:Y:S01]  /*11010*/  @!P6 STG.E.U8 desc[UR36][R8.64+0x10], R5 ;  /* 0x000010050800e986 */ /* 0x0003e2000c101124 */
[----:B------:R-:W-:Y:S01]  /*11020*/  ISETP.LT.OR P6, PT, R0, 0x1a, !P3 ;  /* 0x0000001a0000780c */ /* 0x000fe20005fc1670 */
[-C--:B------:R-:W-:Y:S02]  /*11030*/  @!P0 IMAD R35, R35, R17.reuse, RZ ;  /* 0x0000001123238224 */ /* 0x080fe400078e02ff */
[-C--:B0-----:R-:W-:Y:S02]  /*11040*/  @!P4 IMAD R3, R36, R17.reuse, RZ ;  /* 0x000000112403c224 */ /* 0x081fe400078e02ff */
[-C--:B------:R-:W-:Y:S01]  /*11050*/  @!P5 IMAD R37, R37, R17.reuse, RZ ;  /* 0x000000112525d224 */ /* 0x080fe200078e02ff */
[----:B------:R-:W-:Y:S01]  /*11060*/  @!P0 STG.E.U8 desc[UR36][R8.64+0x11], R35 ;  /* 0x0000112308008986 */ /* 0x000fe2000c101124 */
[----:B------:R-:W-:Y:S02]  /*11070*/  ISETP.LT.OR P0, PT, R0, 0x22, !P1 ;  /* 0x000000220000780c */ /* 0x000fe40004f01670 */
[----:B-1----:R-:W-:-:S04]  /*11080*/  @!P2 IMAD R5, R38, R17, RZ ;  /* 0x000000112605a224 */ /* 0x002fc800078e02ff */
[----:B------:R-:W-:Y:S01]  /*11090*/  @!P6 IMAD R39, R39, R17, RZ ;  /* 0x000000112727e224 */ /* 0x000fe200078e02ff */
[----:B------:R0:W-:Y:S01]  /*110a0*/  @!P4 STG.E.U8 desc[UR36][R6.64+0x18], R3 ;  /* 0x000018030600c986 */ /* 0x0001e2000c101124 */
[----:B------:R-:W-:-:S03]  /*110b0*/  ISETP.LT.OR P4, PT, R0, 0x21, !P1 ;  /* 0x000000210000780c */ /* 0x000fc60004f81670 */
        /* <DEDUP_REMOVED lines=216> */
[-C--:B0-----:R-:W-:Y:S02]  /*11e40*/  @!P4 IMAD R3, R110, R17.reuse, RZ ;  /* 0x000000116e03c224 */ /* 0x081fe400078e02ff */
[-C--:B------:R-:W-:Y:S02]  /*11e50*/  @!P0 IMAD R111, R111, R17.reuse, RZ ;  /* 0x000000116f6f8224 */ /* 0x080fe400078e02ff */
[-C--:B------:R-:W-:Y:S01]  /*11e60*/  @!P5 IMAD R11, R112, R17.reuse, RZ ;  /* 0x00000011700bd224 */ /* 0x080fe200078e02ff */
[----:B------:R0:W-:Y:S03]  /*11e70*/  @!P4 STG.E.U8 desc[UR36][R8.64+0xa8], R3 ;  /* 0x0000a8030800c986 */ /* 0x0001e6000c101124 */
[-C--:B------:R-:W-:Y:S01]  /*11e80*/  @!P2 IMAD R113, R113, R17.reuse, RZ ;  /* 0x000000117171a224 */ /* 0x080fe200078e02ff */
[----:B------:R-:W-:Y:S03]  /*11e90*/  @!P0 STG.E.U8 desc[UR36][R8.64+0xa9], R111 ;  /* 0x0000a96f08008986 */ /* 0x000fe6000c101124 */
[----:B-1----:R-:W-:Y:S01]  /*11ea0*/  @!P6 IMAD R5, R114, R17, RZ ;  /* 0x000000117205e224 */ /* 0x002fe200078e02ff */
[C---:B------:R-:W-:Y:S01]  /*11eb0*/  ISETP.LT.OR P0, PT, R0.reuse, 0xb2, !P3 ;  /* 0x000000b20000780c */ /* 0x040fe20005f01670 */
[----:B------:R-:W-:Y:S01]  /*11ec0*/  @!P5 STG.E.U8 desc[UR36][R6.64+0xb0], R11 ;  /* 0x0000b00b0600d986 */ /* 0x000fe2000c101124 */
[----:B------:R-:W-:-:S02]  /*11ed0*/  ISETP.LT.OR P5, PT, R0, 0xba, !P1 ;  /* 0x000000ba0000780c */ /* 0x000fc40004fa1670 */
[C---:B------:R-:W-:Y:S01]  /*11ee0*/  ISETP.LT.OR P4, PT, R0.reuse, 0xb9, !P1 ;  /* 0x000000b90000780c */ /* 0x040fe20004f81670 */
[----:B------:R-:W-:Y:S01]  /*11ef0*/  @!P2 STG.E.U8 desc[UR36][R6.64+0xb1], R113 ;  /* 0x0000b1710600a986 */ /* 0x000fe2000c101124 */
[----:B------:R-:W-:-:S03]  /*11f00*/  ISETP.LT.OR P2, PT, R0, 0xb9, !P3 ;  /* 0x000000b90000780c */ /* 0x000fc60005f41670 */
[----:B------:R1:W-:Y:S01]  /*11f10*/  @!P6 STG.E.U8 desc[UR36][R8.64+0xb0], R5 ;  /* 0x0000b0050800e986 */ /* 0x0003e2000c101124 */
[----:B------:R-:W-:-:S03]  /*11f20*/  ISETP.LT.OR P6, PT, R0, 0xba, !P3 ;  /* 0x000000ba0000780c */ /* 0x000fc60005fc1670 */
[-C--:B------:R-:W-:Y:S02]  /*11f30*/  @!P0 IMAD R115, R115, R17.reuse, RZ ;  /* 0x0000001173738224 */ /* 0x080fe400078e02ff */
[-C--:B------:R-:W-:Y:S02]  /*11f40*/  @!P5 IMAD R117, R117, R17.reuse, RZ ;  /* 0x000000117575d224 */ /* 0x080fe400078e02ff */
[-C--:B0-----:R-:W-:Y:S01]  /*11f50*/  @!P4 IMAD R3, R116, R17.reuse, RZ ;  /* 0x000000117403c224 */ /* 0x081fe200078e02ff */
[----:B------:R-:W-:Y:S01]  /*11f60*/  @!P0 STG.E.U8 desc[UR36][R8.64+0xb1], R115 ;  /* 0x0000b17308008986 */ /* 0x000fe2000c101124 */
[----:B------:R-:W-:Y:S01]  /*11f70*/  ISETP.LT.OR P0, PT, R0, 0xc1, !P1 ;  /* 0x000000c10000780c */ /* 0x000fe20004f01670 */
[----:B-1----:R-:W-:-:S03]  /*11f80*/  @!P2 IMAD R5, R118, R17, RZ ;  /* 0x000000117605a224 */ /* 0x002fc600078e02ff */
[----:B------:R-:W-:Y:S01]  /*11f90*/  @!P6 IMAD R119, R119, R17, RZ ;  /* 0x000000117777e224 */ /* 0x000fe200078e02ff */
[----:B------:R-:W-:Y:S01]  /*11fa0*/  @!P5 STG.E.U8 desc[UR36][R6.64+0xb9], R117 ;  /* 0x0000b9750600d986 */ /* 0x000fe2000c101124 */
[----:B------:R-:W-:-:S03]  /*11fb0*/  ISETP.LT.OR P5, PT, R0, 0xc2, !P1 ;  /* 0x000000c20000780c */ /* 0x000fc60004fa1670 */
[----:B------:R0:W-:Y:S01]  /*11fc0*/  @!P4 STG.E.U8 desc[UR36][R6.64+0xb8], R3 ;  /* 0x0000b8030600c986 */ /* 0x0001e2000c101124 */
[----:B------:R-:W-:-:S03]  /*11fd0*/  ISETP.LT.OR P4, PT, R0, 0xc1, !P3 ;  /* 0x000000c10000780c */ /* 0x000fc60005f81670 */
[----:B------:R-:W-:Y:S01]  /*11fe0*/  @!P6 STG.E.U8 desc[UR36][R8.64+0xb9], R119 ;  /* 0x0000b9770800e986 */ /* 0x000fe2000c101124 */
[----:B------:R-:W-:-:S03]  /*11ff0*/  ISETP.LT.OR P6, PT, R0, 0xc2, !P3 ;  /* 0x000000c20000780c */ /* 0x000fc60005fc1670 */
[----:B------:R1:W-:Y:S01]  /*12000*/  @!P2 STG.E.U8 desc[UR36][R8.64+0xb8], R5 ;  /* 0x0000b8050800a986 */ /* 0x0003e2000c101124 */
[----:B------:R-:W-:Y:S01]  /*12010*/  ISETP.LT.OR P2, PT, R0, 0xc9, !P1 ;  /* 0x000000c90000780c */ /* 0x000fe20004f41670 */
[-C--:B------:R-:W-:Y:S02]  /*12020*/  @!P0 IMAD R11, R120, R17.reuse, RZ ;  /* 0x00000011780b8224 */ /* 0x080fe400078e02ff */
[-C--:B------:R-:W-:Y:S02]  /*12030*/  @!P5 IMAD R121, R121, R17.reuse, RZ ;  /* 0x000000117979d224 */ /* 0x080fe400078e02ff */
[-C--:B0-----:R-:W-:Y:S01]  /*12040*/  @!P4 IMAD R3, R122, R17.reuse, RZ ;  /* 0x000000117a03c224 */ /* 0x081fe200078e02ff */
[----:B------:R0:W-:Y:S03]  /*12050*/  @!P0 STG.E.U8 desc[UR36][R6.64+0xc0], R11 ;  /* 0x0000c00b06008986 */ /* 0x0001e6000c101124 */
[-C--:B------:R-:W-:Y:S01]  /*12060*/  @!P6 IMAD R123, R123, R17.reuse, RZ ;  /* 0x000000117b7be224 */ /* 0x080fe200078e02ff */
[----:B------:R-:W-:Y:S01]  /*12070*/  ISETP.LT.OR P0, PT, R0, 0xca, !P1 ;  /* 0x000000ca0000780c */ /* 0x000fe20004f01670 */
[----:B------:R-:W-:Y:S02]  /*12080*/  @!P5 STG.E.U8 desc[UR36][R6.64+0xc1], R121 ;  /* 0x0000c1790600d986 */ /* 0x000fe4000c101124 */
[----:B-1----:R-:W-:Y:S01]  /*12090*/  @!P2 IMAD R5, R124, R17, RZ ;  /* 0x000000117c05a224 */ /* 0x002fe200078e02ff */
[C---:B------:R-:W-:Y:S01]  /*120a0*/  ISETP.LT.OR P5, PT, R0.reuse, 0xc9, !P3 ;  /* 0x000000c90000780c */ /* 0x040fe20005fa1670 */
[----:B------:R1:W-:Y:S01]  /*120b0*/  @!P4 STG.E.U8 desc[UR36][R8.64+0xc0], R3 ;  /* 0x0000c0030800c986 */ /* 0x0003e2000c101124 */
        /* <DEDUP_REMOVED lines=8> */
[----:B------:R-:W-:Y:S03]  /*12140*/  @!P0 STG.E.U8 desc[UR36][R6.64+0xc9], R125 ;  /* 0x0000c97d06008986 */ /* 0x000fe6000c101124 */
[-C--:B-1----:R-:W-:Y:S01]  /*12150*/  @!P6 IMAD R3, R128, R17.reuse, RZ ;  /* 0x000000118003e224 */ /* 0x082fe200078e02ff */
[----:B------:R0:W-:Y:S03]  /*12160*/  @!P5 STG.E.U8 desc[UR36][R8.64+0xc8], R11 ;  /* 0x0000c80b0800d986 */ /* 0x0001e6000c101124 */
[----:B------:R-:W-:Y:S01]  /*12170*/  @!P2 IMAD R129, R129, R17, RZ ;  /* 0x000000118181a224 */ /* 0x000fe200078e02ff */
[C---:B------:R-:W-:Y:S01]  /*12180*/  ISETP.LT.OR P0, PT, R0.reuse, 0xd1, !P3 ;  /* 0x000000d10000780c */ /* 0x040fe20005f01670 */
[----:B------:R-:W-:Y:S01]  /*12190*/  @!P4 STG.E.U8 desc[UR36][R8.64+0xc9], R127 ;  /* 0x0000c97f0800c986 */ /* 0x000fe2000c101124 */
[----:B------:R-:W-:-:S02]  /*121a0*/  ISETP.LT.OR P5, PT, R0, 0xd2, !P3 ;  /* 0x000000d20000780c */ /* 0x000fc40005fa1670 */
[C---:B------:R-:W-:Y:S01]  /*121b0*/  ISETP.LT.OR P4, PT, R0.reuse, 0xd9, !P1 ;  /* 0x000000d90000780c */ /* 0x040fe20004f81670 */
[----:B------:R1:W-:Y:S01]  /*121c0*/  @!P6 STG.E.U8 desc[UR36][R6.64+0xd0], R3 ;  /* 0x0000d0030600e986 */ /* 0x0003e2000c101124 */
[----:B------:R-:W-:-:S03]  /*121d0*/  ISETP.LT.OR P6, PT, R0, 0xda, !P1 ;  /* 0x000000da0000780c */ /* 0x000fc60004fc1670 */
[----:B------:R-:W-:Y:S01]  /*121e0*/  @!P2 STG.E.U8 desc[UR36][R6.64+0xd1], R129 ;  /* 0x0000d1810600a986 */ /* 0x000fe2000c101124 */
[----:B------:R-:W-:-:S03]  /*121f0*/  ISETP.LT.OR P2, PT, R0, 0xd9, !P3 ;  /* 0x000000d90000780c */ /* 0x000fc60005f41670 */
[-C--:B--2---:R-:W-:Y:S02]  /*12200*/  @!P0 IMAD R5, R130, R17.reuse, RZ ;  /* 0x0000001182058224 */ /* 0x084fe400078e02ff */
[-C--:B------:R-:W-:Y:S02]  /*12210*/  @!P5 IMAD R131, R131, R17.reuse, RZ ;  /* 0x000000118383d224 */ /* 0x080fe400078e02ff */
[-C--:B0-----:R-:W-:Y:S02]  /*12220*/  @!P4 IMAD R11, R132, R17.reuse, RZ ;  /* 0x00000011840bc224 */ /* 0x081fe400078e02ff */
[-C--:B------:R-:W-:Y:S01]  /*12230*/  @!P6 IMAD R133, R133, R17.reuse, RZ ;  /* 0x000000118585e224 */ /* 0x080fe200078e02ff */
[----:B------:R0:W-:Y:S03]  /*12240*/  @!P0 STG.E.U8 desc[UR36][R8.64+0xd0], R5 ;  /* 0x0000d00508008986 */ /* 0x0001e6000c101124 */
[----:B-1----:R-:W-:Y:S01]  /*12250*/  @!P2 IMAD R3, R134, R17, RZ ;  /* 0x000000118603a224 */ /* 0x002fe200078e02ff */
[----:B------:R-:W-:Y:S01]  /*12260*/  @!P5 STG.E.U8 desc[UR36][R8.64+0xd1], R131 ;  /* 0x0000d1830800d986 */ /* 0x000fe2000c101124 */
[----:B------:R-:W-:-:S02]  /*12270*/  ISETP.LT.OR P0, PT, R0, 0xda, !P3 ;  /* 0x000000da0000780c */ /* 0x000fc40005f01670 */
        /* <DEDUP_REMOVED lines=14> */
[----:B------:R-:W-:Y:S01]  /*12360*/  @!P4 STG.E.U8 desc[UR36][R6.64+0xe1], R137 ;  /* 0x0000e1890600c986 */ /* 0x000fe2000c101124 */
[----:B------:R-:W-:-:S02]  /*12370*/  ISETP.LT.OR P0, PT, R0, 0xe9, !P1 ;  /* 0x000000e90000780c */ /* 0x000fc40004f01670 */
[C---:B------:R-:W-:Y:S01]  /*12380*/  ISETP.LT.OR P4, PT, R0.reuse, 0xea, !P1 ;  /* 0x000000ea0000780c */ /* 0x040fe20004f81670 */
[----:B------:R1:W-:Y:S01]  /*12390*/  @!P6 STG.E.U8 desc[UR36][R8.64+0xe0], R11 ;  /* 0x0000e00b0800e986 */ /* 0x0003e2000c101124 */
[C---:B------:R-:W-:Y:S02]  /*123a0*/  ISETP.LT.OR P6, PT, R0.reuse, 0xe9, !P3 ;  /* 0x000000e90000780c */ /* 0x040fe40005fc1670 */
[C---:B------:R-:W-:Y:S01]  /*123b0*/  ISETP.LT.OR P5, PT, R0.reuse, 0xea, !P3 ;  /* 0x000000ea0000780c */ /* 0x040fe20005fa1670 */
[----:B------:R-:W-:Y:S01]  /*123c0*/  @!P2 STG.E.U8 desc[UR36][R8.64+0xe1], R139 ;  /* 0x0000e18b0800a986 */ /* 0x000fe2000c101124 */
[----:B------:R-:W-:-:S05]  /*123d0*/  ISETP.LT.OR P2, PT, R0, 0xf1, !P1 ;  /* 0x000000f10000780c */ /* 0x000fca0004f41670 */
[-C--:B--2---:R-:W-:Y:S02]  /*123e0*/  @!P0 IMAD R3, R140, R17.reuse, RZ ;  /* 0x000000118c038224 */ /* 0x084fe400078e02ff */
[-C--:B------:R-:W-:Y:S02]  /*123f0*/  @!P4 IMAD R141, R141, R17.reuse, RZ ;  /* 0x000000118d8dc224 */ /* 0x080fe400078e02ff */
[-C--:B0-----:R-:W-:Y:S02]  /*12400*/  @!P6 IMAD R5, R142, R17.reuse, RZ ;  /* 0x000000118e05e224 */ /* 0x081fe400078e02ff */
[-C--:B------:R-:W-:Y:S02]  /*12410*/  @!P5 IMAD R143, R143, R17.reuse, RZ ;  /* 0x000000118f8fd224 */ /* 0x080fe400078e02ff */
[----:B-1----:R-:W-:Y:S01]  /*12420*/  @!P2 IMAD R11, R144, R17, RZ ;  /* 0x00000011900ba224 */ /* 0x002fe200078e02ff */
[----:B------:R0:W-:Y:S01]  /*12430*/  @!P0 STG.E.U8 desc[UR36][R6.64+0xe8], R3 ;  /* 0x0000e80306008986 */ /* 0x0001e2000c101124 */
[----:B------:R-:W-:-:S03]  /*12440*/  ISETP.LT.OR P0, PT, R0, 0xf2, !P1 ;  /* 0x000000f20000780c */ /* 0x000fc60004f01670 */
[----:B------:R-:W-:Y:S01]  /*12450*/  @!P4 STG.E.U8 desc[UR36][R6.64+0xe9], R141 ;  /* 0x0000e98d0600c986 */ /* 0x000fe2000c101124 */
[----:B------:R-:W-:-:S03]  /*12460*/  ISETP.LT.OR P4, PT, R0, 0xf1, !P3 ;  /* 0x000000f10000780c */ /* 0x000fc60005f81670 */
[----:B------:R-:W-:Y:S01]  /*12470*/  @!P6 STG.E.U8 desc[UR36][R8.64+0xe8], R5 ;  /* 0x0000e8050800e986 */ /* 0x000fe2000c101124 */
[----:B------:R-:W-:-:S03]  /*12480*/  ISETP.LT.OR P6, PT, R0, 0xf2, !P3 ;  /* 0x000000f20000780c */ /* 0x000fc60005fc1670 */
[----:B------:R-:W-:Y:S01]  /*12490*/  @!P5 STG.E.U8 desc[UR36][R8.64+0xe9], R143 ;  /* 0x0000e98f0800d986 */ /* 0x000fe2000c101124 */
[----:B------:R-:W-:-:S03]  /*124a0*/  ISETP.LT.OR P5, PT, R0, 0xf9, !P3 ;  /* 0x000000f90000780c */ /* 0x000fc60005fa1670 */
[----:B------:R1:W-:Y:S01]  /*124b0*/  @!P2 STG.E.U8 desc[UR36][R6.64+0xf0], R11 ;  /* 0x0000f00b0600a986 */ /* 0x0003e2000c101124 */
[C---:B------:R-:W-:Y:S02]  /*124c0*/  ISETP.LT.OR P2, PT, R0.reuse, 0xf9, !P1 ;  /* 0x000000f90000780c */ /* 0x040fe40004f41670 */
[C---:B------:R-:W-:Y:S02]  /*124d0*/  ISETP.LT.OR P1, PT, R0.reuse, 0xfa, !P1 ;  /* 0x000000fa0000780c */ /* 0x040fe40004f21670 */
[----:B------:R-:W-:Y:S01]  /*124e0*/  ISETP.LT.OR P3, PT, R0, 0xfa, !P3 ;  /* 0x000000fa0000780c */ /* 0x000fe20005f61670 */
[-C--:B------:R-:W-:Y:S02]  /*124f0*/  @!P0 IMAD R145, R145, R17.reuse, RZ ;  /* 0x0000001191918224 */ /* 0x080fe400078e02ff */
[-C--:B0-----:R-:W-:Y:S02]  /*12500*/  @!P4 IMAD R3, R146, R17.reuse, RZ ;  /* 0x000000119203c224 */ /* 0x081fe400078e02ff */
[----:B------:R-:W-:-:S02]  /*12510*/  @!P6 IMAD R147, R147, R17, RZ ;  /* 0x000000119393e224 */ /* 0x000fc400078e02ff */
[-C--:B-1----:R-:W-:Y:S02]  /*12520*/  @!P5 IMAD R11, R150, R17.reuse, RZ ;  /* 0x00000011960bd224 */ /* 0x082fe400078e02ff */
[-C--:B------:R-:W-:Y:S02]  /*12530*/  @!P2 IMAD R5, R148, R17.reuse, RZ ;  /* 0x000000119405a224 */ /* 0x080fe400078e02ff */
[-C--:B------:R-:W-:Y:S02]  /*12540*/  @!P1 IMAD R149, R149, R17.reuse, RZ ;  /* 0x0000001195959224 */ /* 0x080fe400078e02ff */
[----:B------:R-:W-:Y:S01]  /*12550*/  @!P3 IMAD R151, R151, R17, RZ ;  /* 0x000000119797b224 */ /* 0x000fe200078e02ff */
[----:B------:R0:W-:Y:S04]  /*12560*/  @!P0 STG.E.U8 desc[UR36][R6.64+0xf1], R145 ;  /* 0x0000f19106008986 */ /* 0x0001e8000c101124 */
[----:B------:R0:W-:Y:S04]  /*12570*/  @!P4 STG.E.U8 desc[UR36][R8.64+0xf0], R3 ;  /* 0x0000f0030800c986 */ /* 0x0001e8000c101124 */
[----:B------:R0:W-:Y:S04]  /*12580*/  @!P6 STG.E.U8 desc[UR36][R8.64+0xf1], R147 ;  /* 0x0000f1930800e986 */ /* 0x0001e8000c101124 */
[----:B------:R0:W-:Y:S04]  /*12590*/  @!P2 STG.E.U8 desc[UR36][R6.64+0xf8], R5 ;  /* 0x0000f8050600a986 */ /* 0x0001e8000c101124 */
[----:B------:R0:W-:Y:S04]  /*125a0*/  @!P1 STG.E.U8 desc[UR36][R6.64+0xf9], R149 ;  /* 0x0000f99506009986 */ /* 0x0001e8000c101124 */
[----:B------:R0:W-:Y:S04]  /*125b0*/  @!P5 STG.E.U8 desc[UR36][R8.64+0xf8], R11 ;  /* 0x0000f80b0800d986 */ /* 0x0001e8000c101124 */
[----:B------:R0:W-:Y:S02]  /*125c0*/  @!P3 STG.E.U8 desc[UR36][R8.64+0xf9], R151 ;  /* 0x0000f9970800b986 */ /* 0x0001e4000c101124 */
.L_x_546:
[----:B------:R-:W-:Y:S05]  /*125d0*/  BSYNC B0 ;  /* 0x0000000000007941 */ /* 0x000fea0003800000 */
.L_x_32:
[----:B0-----:R-:W2:Y:S04]  /*125e0*/  LDL.LU R3, [R1+0x200] ;  /* 0x0002000001037983 */ /* 0x001ea80000300800 */
[----:B------:R-:W2:Y:S01]  /*125f0*/  LDL.LU R2, [R1+0x204] ;  /* 0x0002040001027983 */ /* 0x000ea20000300800 */
[----:B------:R-:W-:Y:S01]  /*12600*/  ULDC UR4, c[0x0][0xc] ;  /* 0x0000030000047ab9 */ /* 0x000fe20000000800 */
[----:B------:R-:W-:Y:S01]  /*12610*/  ULDC UR5, c[0x0][0x10] ;  /* 0x0000040000057ab9 */ /* 0x000fe20000000800 */
[----:B------:R-:W2:Y:S01]  /*12620*/  LDC R5, c[0x0][0x14] ;  /* 0x00000500ff057b82 */ /* 0x000ea20000000800 */
[----:B------:R-:W-:Y:S01]  /*12630*/  UIMAD.WIDE.U32 UR4, UR4, UR5, URZ ;  /* 0x00000005040472a5 */ /* 0x000fe2000f8e003f */
[----:B------:R-:W-:Y:S01]  /*12640*/  PRMT R0, RZ, 0x7610, R0 ;  /* 0x00007610ff007816 */ /* 0x000fe20000000000 */
[----:B------:R-:W-:Y:S01]  /*12650*/  UMOV UR42, 0xffffffff ;  /* 0xffffffff002a7882 */ /* 0x000fe20000000000 */
[----:B------:R-:W-:-:S03]  /*12660*/  UMOV UR43, 0xffffffff ;  /* 0xffffffff002b7882 */ /* 0x000fc60000000000 */
[----:B--2---:R-:W-:-:S04]  /*12670*/  IMAD.WIDE.U32 R2, R5, UR4, R2 ;  /* 0x0000000405027c25 */ /* 0x004fc8000f8e0002 */
[----:B------:R-:W-:Y:S01]  /*12680*/  IMAD R5, R5, UR5, RZ ;  /* 0x0000000505057c24 */ /* 0x000fe2000f8e02ff */
[----:B------:R-:W-:Y:S01]  /*12690*/  ULDC.64 UR4, c[0x0][0x650] ;  /* 0x0001940000047ab9 */ /* 0x000fe20000000a00 */
[----:B-1-3--:R-:W-:Y:S01]  /*126a0*/  IMAD.MOV.U32 R6, RZ, RZ, R2 ;  /* 0x000000ffff067224 */ /* 0x00afe200078e0002 */
[----:B------:R-:W-:Y:S02]  /*126b0*/  ISETP.GE.U32.AND P0, PT, R2, UR4, PT ;  /* 0x0000000402007c0c */ /* 0x000fe4000bf06070 */
[----:B------:R-:W-:-:S04]  /*126c0*/  IADD3 R4, R3, R5, RZ ;  /* 0x0000000503047210 */ /* 0x000fc80007ffe0ff */
[----:B------:R-:W-:Y:S01]  /*126d0*/  ISETP.GE.U32.AND.EX P0, PT, R4, UR5, PT, P0 ;  /* 0x0000000504007c0c */ /* 0x000fe2000bf06100 */
[----:B------:R0:W-:Y:S04]  /*126e0*/  STL [R1+0x200], R4 ;  /* 0x0002000401007387 */ /* 0x0001e80000100800 */
[----:B------:R0:W-:Y:S08]  /*126f0*/  STL [R1+0x204], R6 ;  /* 0x0002040601007387 */ /* 0x0001f00000100800 */
[----:B------:R-:W-:Y:S05]  /*12700*/  @P0 BRA `(.L_x_547) ;  /* 0x0000000400880947 */ /* 0x000fea0003800000 */
[----:B------:R-:W1:Y:S01]  /*12710*/  S2UR UR6, SR_CTAID.X ;  /* 0x00000000000679c3 */ /* 0x000e620000002500 */
[----:B------:R-:W-:Y:S01]  /*12720*/  ULDC.64 UR12, c[0x0][0x628] ;  /* 0x00018a00000c7ab9 */ /* 0x000fe20000000a00 */
[----:B------:R-:W-:Y:S01]  /*12730*/  ULDC UR4, c[0x0][0x150] ;  /* 0x0000540000047ab9 */ /* 0x000fe20000000800 */
[----:B------:R-:W-:Y:S01]  /*12740*/  ISETP.NE.U32.AND P0, PT, RZ, UR12, PT ;  /* 0x0000000cff007c0c */ /* 0x000fe2000bf05070 */
[----:B------:R-:W-:Y:S01]  /*12750*/  ULDC UR15, c[0x0][0x630] ;  /* 0x00018c00000f7ab9 */ /* 0x000fe20000000800 */
[----:B------:R-:W-:Y:S01]  /*12760*/  R2UR UR16, R6 ;  /* 0x00000000061072ca */ /* 0x000fe200000e0000 */
[----:B------:R-:W-:Y:S01]  /*12770*/  ULDC UR19, c[0x0][0x154] ;  /* 0x0000550000137ab9 */ /* 0x000fe20000000800 */
[----:B------:R-:W-:Y:S01]  /*12780*/  ISETP.NE.AND.EX P0, PT, RZ, UR13, PT, P0 ;  /* 0x0000000dff007c0c */ /* 0x000fe2000bf05300 */
[----:B------:R-:W2:Y:S01]  /*12790*/  S2UR UR18, SR_CTAID.Y ;  /* 0x00000000001279c3 */ /* 0x000ea20000002600 */
[----:B------:R-:W-:Y:S02]  /*127a0*/  R2UR UR17, R4 ;  /* 0x00000000041172ca */ /* 0x000fe400000e0000 */
[----:B------:R-:W-:-:S02]  /*127b0*/  R2UR UR10, R6 ;  /* 0x00000000060a72ca */ /* 0x000fc400000e0000 */
[----:B------:R-:W-:Y:S02]  /*127c0*/  R2UR UR11, R4 ;  /* 0x00000000040b72ca */ /* 0x000fe400000e0000 */
[----:B-1----:R-:W-:-:S05]  /*127d0*/  I2FP.F32.U32 R0, UR6 ;  /* 0x0000000600007c45 */ /* 0x002fca0008201000 */
[----:B------:R-:W-:-:S04]  /*127e0*/  FMUL R0, R0, UR4 ;  /* 0x0000000400007c20 */ /* 0x000fc80008400000 */
[----:B------:R1:W3:Y:S01]  /*127f0*/  F2I.U32.TRUNC.NTZ R2, R0 ;  /* 0x0000000000027305 */ /* 0x0002e2000020f000 */
[----:B--2---:R-:W-:Y:S05]  /*12800*/  @!P0 BRA `(.L_x_548) ;  /* 0x0000000000308947 */ /* 0x004fea0003800000 */
        /* <DEDUP_REMOVED lines=12> */
.L_x_548:
[----:B------:R-:W-:Y:S01]  /*128d0*/  USHF.R.U64 UR43, UR10, UR15, UR11 ;  /* 0x0000000f0a2b7299 */ /* 0x000fe2000800120b */
[----:B-1----:R-:W-:Y:S01]  /*128e0*/  I2FP.F32.U32 R0, UR18 ;  /* 0x0000001200007c45 */ /* 0x002fe20008201000 */
[----:B------:R-:W-:Y:S02]  /*128f0*/  USHF.R.U32.HI UR4, URZ, UR15, UR11 ;  /* 0x0000000f3f047299 */ /* 0x000fe4000801160b */
[----:B------:R-:W-:Y:S02]  /*12900*/  UIADD3 UR10, UP0, URZ, -UR43, URZ ;  /* 0x8000002b3f0a7290 */ /* 0x000fe4000ff1e03f */
[----:B------:R-:W-:Y:S01]  /*12910*/  FMUL R0, R0, UR19 ;  /* 0x0000001300007c20 */ /* 0x000fe20008400000 */
[----:B------:R-:W-:Y:S01]  /*12920*/  ULDC.64 UR12, c[0x0][0x620] ;  /* 0x00018800000c7ab9 */ /* 0x000fe20000000a00 */
[----:B------:R-:W-:Y:S01]  /*12930*/  UIADD3.X UR4, URZ, ~UR4, URZ, UP0, !UPT ;  /* 0x800000043f047290 */ /* 0x000fe200087fe43f */
[----:B------:R-:W-:Y:S01]  /*12940*/  UMOV UR8, UR16 ;  /* 0x0000001000087c82 */ /* 0x000fe20008000000 */
[----:B------:R-:W-:-:S02]  /*12950*/  UMOV UR9, UR17 ;  /* 0x0000001100097c82 */ /* 0x000fc40008000000 */
[----:B------:R-:W-:Y:S01]  /*12960*/  UIMAD UR4, UR4, UR12, URZ ;  /* 0x0000000c040472a4 */ /* 0x000fe2000f8e023f */
[----:B------:R-:W1:Y:S01]  /*12970*/  F2I.U32.TRUNC.NTZ R0, R0 ;  /* 0x0000000000007305 */ /* 0x000e62000020f000 */
[----:B------:R-:W-:Y:S01]  /*12980*/  UIMAD.WIDE.U32 UR8, UR10, UR12, UR8 ;  /* 0x0000000c0a0872a5 */ /* 0x000fe2000f8e0008 */
[----:B---3--:R-:W-:Y:S01]  /*12990*/  R2UR UR12, R2 ;  /* 0x00000000020c72ca */ /* 0x008fe200000e0000 */
[----:B------:R-:W-:Y:S01]  /*129a0*/  UIMAD UR10, UR10, UR13, UR4 ;  /* 0x0000000d0a0a72a4 */ /* 0x000fe2000f8e0204 */
[----:B------:R-:W-:Y:S01]  /*129b0*/  ULDC UR11, c[0x0][0x618] ;  /* 0x00018600000b7ab9 */ /* 0x000fe20000000800 */
[----:B------:R-:W-:Y:S02]  /*129c0*/  ULDC UR21, c[0x0][0x658] ;  /* 0x0001960000157ab9 */ /* 0x000fe40000000800 */
[----:B------:R-:W-:Y:S01]  /*129d0*/  UIADD3 UR9, UR9, UR10, URZ ;  /* 0x0000000a09097290 */ /* 0x000fe2000fffe03f */
[----:B------:R-:W-:Y:S01]  /*129e0*/  UMOV UR15, 0xffffffff ;  /* 0xffffffff000f7882 */ /* 0x000fe20000000000 */
[----:B------:R-:W-:Y:S01]  /*129f0*/  ULDC.64 UR4, c[0x0][0x640] ;  /* 0x0001900000047ab9 */ /* 0x000fe20000000a00 */
[----:B------:R-:W-:Y:S01]  /*12a00*/  USHF.L.U32 UR15, UR15, UR21, URZ ;  /* 0x000000150f0f7299 */ /* 0x000fe2000800063f */
[----:B------:R-:W-:Y:S01]  /*12a10*/  ISETP.NE.U32.AND P0, PT, RZ, UR4, PT ;  /* 0x00000004ff007c0c */ /* 0x000fe2000bf05070 */
[----:B------:R-:W-:-:S02]  /*12a20*/  USHF.R.U64 UR16, UR8, UR11, UR9 ;  /* 0x0000000b08107299 */ /* 0x000fc40008001209 */
[----:B------:R-:W-:Y:S01]  /*12a30*/  USHF.R.U32.HI UR8, URZ, UR11, UR9 ;  /* 0x0000000b3f087299 */ /* 0x000fe20008011609 */
[----:B-1----:R-:W-:Y:S01]  /*12a40*/  R2UR UR14, R0 ;  /* 0x00000000000e72ca */ /* 0x002fe200000e0000 */
[----:B------:R-:W-:Y:S01]  /*12a50*/  ULDC UR17, c[0x0][0x608] ;  /* 0x0001820000117ab9 */ /* 0x000fe20000000800 */
[----:B------:R-:W-:Y:S01]  /*12a60*/  ULOP3.LUT UR41, URZ, UR15, URZ, 0x33, !UPT ;  /* 0x0000000f3f297292 */ /* 0x000fe2000f8e333f */
[----:B------:R-:W-:Y:S01]  /*12a70*/  ISETP.NE.AND.EX P0, PT, RZ, UR5, PT, P0 ;  /* 0x00000005ff007c0c */ /* 0x000fe2000bf05300 */
[----:B------:R-:W-:Y:S02]  /*12a80*/  USHF.R.U64 UR15, UR16, UR17, UR8 ;  /* 0x00000011100f7299 */ /* 0x000fe40008001208 */
[----:B------:R-:W-:Y:S02]  /*12a90*/  USHF.R.U32.HI UR8, URZ, UR17, UR8 ;  /* 0x000000113f087299 */ /* 0x000fe40008011608 */
[----:B------:R-:W-:Y:S02]  /*12aa0*/  UIADD3 UR12, -UR12, URZ, URZ ;  /* 0x0000003f0c0c7290 */ /* 0x000fe4000fffe13f */
[----:B------:R-:W-:Y:S01]  /*12ab0*/  USHF.R.U64 UR17, UR15, UR21, UR8 ;  /* 0x000000150f117299 */ /* 0x000fe20008001208 */
[----:B------:R-:W-:Y:S01]  /*12ac0*/  UMOV UR19, 0x1 ;  /* 0x0000000100137882 */ /* 0x000fe20000000000 */
[----:B------:R-:W-:Y:S01]  /*12ad0*/  ULDC UR13, c[0x0][0x144] ;  /* 0x00005100000d7ab9 */ /* 0x000fe20000000800 */
[----:B------:R-:W-:Y:S01]  /*12ae0*/  ULDC UR7, c[0x0][0x600] ;  /* 0x0001800000077ab9 */ /* 0x000fe20000000800 */
[----:B------:R-:W-:-:S02]  /*12af0*/  USHF.L.U32 UR24, UR19, UR21, URZ ;  /* 0x0000001513187299 */ /* 0x000fc4000800063f */
[----:B------:R-:W-:Y:S02]  /*12b00*/  USHF.R.U32.HI UR8, URZ, UR21, UR8 ;  /* 0x000000153f087299 */ /* 0x000fe40008011608 */
[----:B------:R-:W-:Y:S02]  /*12b10*/  UIMAD UR21, UR13, UR12, UR6 ;  /* 0x0000000c0d1572a4 */ /* 0x000fe4000f8e0206 */
[----:B------:R-:W-:Y:S02]  /*12b20*/  UIADD3 UR20, UR7, -0x1, URZ ;  /* 0xffffffff07147890 */ /* 0x000fe4000fffe03f */
[----:B------:R-:W-:Y:S01]  /*12b30*/  UIADD3 UR19, -UR14, URZ, URZ ;  /* 0x0000003f0e137290 */ /* 0x000fe2000fffe13f */
[----:B------:R-:W-:Y:S01]  /*12b40*/  ULDC UR25, c[0x0][0x148] ;  /* 0x0000520000197ab9 */ /* 0x000fe20000000800 */
[----:B------:R-:W-:Y:S01]  /*12b50*/  ULDC UR22, c[0x0][0x648] ;  /* 0x0001920000167ab9 */ /* 0x000fe20000000800 */
[----:B------:R-:W-:Y:S01]  /*12b60*/  ULDC UR23, c[0x0][0x638] ;  /* 0x00018e0000177ab9 */ /* 0x000fe20000000800 */
        /* <DEDUP_REMOVED lines=14> */
.L_x_549:
[----:B------:R-:W-:Y:S01]  /*12c50*/  UISETP.NE.AND UP0, UPT, UR46, URZ, UPT ;  /* 0x0000003f2e00728c */ /* 0x000fe2000bf05270 */
[----:B------:R-:W-:Y:S01]  /*12c60*/  IMAD.MOV.U32 R0, RZ, RZ, 0x1 ;  /* 0x00000001ff007424 */ /* 0x000fe200078e00ff */
[----:B------:R-:W-:Y:S02]  /*12c70*/  USHF.R.U64 UR4, UR6, UR22, UR8 ;  /* 0x0000001606047299 */ /* 0x000fe40008001208 */
[----:B------:R-:W-:Y:S02]  /*12c80*/  ULOP3.LUT UR41, UR15, UR41, URZ, 0xc0, !UPT ;  /* 0x000000290f297292 */ /* 0x000fe4000f8ec03f */
[----:B------:R-:W-:Y:S02]  /*12c90*/  UIADD3 UR5, -UR4, URZ, URZ ;  /* 0x0000003f04057290 */ /* 0x000fe4000fffe13f */
[----:B------:R-:W-:Y:S02]  /*12ca0*/  UIMAD UR41, UR24, UR4, UR41 ;  /* 0x00000004182972a4 */ /* 0x000fe4000f8e0229 */
[----:B------:R-:W-:-:S02]  /*12cb0*/  ULOP3.LUT UR16, UR16, UR20, URZ, 0xc0, !UPT ;  /* 0x0000001410107292 */ /* 0x000fc4000f8ec03f */
[----:B------:R-:W-:Y:S02]  /*12cc0*/  @UP0 UIMAD UR21, UR25, UR19, UR18 ;  /* 0x00000013191502a4 */ /* 0x000fe4000f8e0212 */
[----:B------:R-:W-:-:S03]  /*12cd0*/  UIMAD UR4, UR5, UR23, UR17 ;  /* 0x00000017050472a4 */ /* 0x000fc6000f8e0211 */
[----:B------:R-:W-:Y:S01]  /*12ce0*/  ULDC UR5, c[0x0][0x610] ;  /* 0x0001840000057ab9 */ /* 0x000fe20000000800 */
[----:B------:R-:W-:Y:S02]  /*12cf0*/  UIMAD UR4, UR4, UR7, UR16 ;  /* 0x00000007040472a4 */ /* 0x000fe4000f8e0210 */
[----:B------:R-:W-:-:S04]  /*12d00*/  UIMAD UR41, UR41, UR5, UR21 ;  /* 0x00000005292972a4 */ /* 0x000fc8000f8e0215 */
[----:B------:R-:W-:Y:S02]  /*12d10*/  USEL UR42, UR4, UR41, !UP0 ;  /* 0x00000029042a7287 */ /* 0x000fe4000c000000 */
[----:B------:R-:W-:-:S12]  /*12d20*/  USEL UR41, UR41, UR4, !UP0 ;  /* 0x0000000429297287 */ /* 0x000fd8000c000000 */
.L_x_547:
[----:B------:R-:W-:-:S13]  /*12d30*/  LOP3.LUT P0, RZ, R0, 0xff, RZ, 0xc0, !PT ;  /* 0x000000ff00ff7812 */ /* 0x000fda000780c0ff */
[----:B------:R-:W-:Y:S05]  /*12d40*/  @P0 BRA `(.L_x_550) ;  /* 0xfffffee400980947 */ /* 0x000fea000383ffff */
[----:B------:R-:W-:Y:S05]  /*12d50*/  EXIT ;  /* 0x000000000000794d */ /* 0x000fea0003800000 */
.L_x_7:
[----:B------:R-:W2:Y:S01]  /*12d60*/  LDL R5, [R1+0x204] ;  /* 0x0002040001057983 */ /* 0x000ea20000100800 */
[----:B------:R-:W-:-:S03]  /*12d70*/  ULDC.64 UR4, c[0x0][0x650] ;  /* 0x0001940000047ab9 */ /* 0x000fc60000000a00 */
[----:B------:R-:W3:Y:S01]  /*12d80*/  LDL R4, [R1+0x200] ;  /* 0x0002000001047983 */ /* 0x000ee20000100800 */
[----:B------:R-:W-:Y:S01]  /*12d90*/  PRMT R0, RZ, 0x7610, R0 ;  /* 0x00007610ff007816 */ /* 0x000fe20000000000 */
[----:B------:R-:W-:Y:S01]  /*12da0*/  IMAD.MOV.U32 R3, RZ, RZ, -0x1 ;  /* 0xffffffffff037424 */ /* 0x000fe200078e00ff */
[----:B------:R-:W-:Y:S01]  /*12db0*/  MOV R2, 0xffffffff ;  /* 0xffffffff00027802 */ /* 0x000fe20000000f00 */
[----:B------:R-:W-:Y:S01]  /*12dc0*/  IMAD.MOV.U32 R9, RZ, RZ, -0x1 ;  /* 0xffffffffff097424 */ /* 0x000fe200078e00ff */
[----:B--2---:R-:W-:-:S04]  /*12dd0*/  ISETP.GE.U32.AND P0, PT, R5, UR4, PT ;  /* 0x0000000405007c0c */ /* 0x004fc8000bf06070 */
[----:B---3--:R-:W-:-:S13]  /*12de0*/  ISETP.GE.U32.AND.EX P0, PT, R4, UR5, PT, P0 ;  /* 0x0000000504007c0c */ /* 0x008fda000bf06100 */
        /* <DEDUP_REMOVED lines=21> */
.L_x_552:
[----:B------:R-:W-:Y:S01]  /*12f40*/  USHF.R.U64 UR4, UR14, UR19, UR15 ;  /* 0x000000130e047299 */ /* 0x000fe2000800120f */
[----:B------:R-:W-:Y:S01]  /*12f50*/  R2UR UR7, R4 ;  /* 0x00000000040772ca */ /* 0x000fe200000e0000 */
[----:B------:R-:W-:Y:S02]  /*12f60*/  USHF.R.U32.HI UR5, URZ, UR19, UR15 ;  /* 0x000000133f057299 */ /* 0x000fe4000801160f */
[----:B------:R-:W-:Y:S01]  /*12f70*/  UIADD3 UR13, UP0, URZ, -UR4, URZ ;  /* 0x800000043f0d7290 */ /* 0x000fe2000ff1e03f */
[----:B------:R-:W-:Y:S01]  /*12f80*/  ULDC.64 UR14, c[0x0][0x620] ;  /* 0x00018800000e7ab9 */ /* 0x000fe20000000a00 */
[----:B------:R-:W-:Y:S02]  /*12f90*/  UMOV UR6, UR20 ;  /* 0x0000001400067c82 */ /* 0x000fe40008000000 */
[----:B------:R-:W-:Y:S02]  /*12fa0*/  UIADD3.X UR5, URZ, ~UR5, URZ, UP0, !UPT ;  /* 0x800000053f057290 */ /* 0x000fe400087fe43f */
[----:B------:R-:W-:-:S02]  /*12fb0*/  UISETP.NE.AND UP1, UPT, UR46, URZ, UPT ;  /* 0x0000003f2e00728c */ /* 0x000fc4000bf25270 */
[----:B------:R-:W-:Y:S02]  /*12fc0*/  UIMAD UR5, UR5, UR14, URZ ;  /* 0x0000000e050572a4 */ /* 0x000fe4000f8e023f */
[----:B------:R-:W-:Y:S02]  /*12fd0*/  UIMAD.WIDE.U32 UR6, UR13, UR14, UR6 ;  /* 0x0000000e0d0672a5 */ /* 0x000fe4000f8e0006 */
[----:B------:R-:W-:Y:S01]  /*12fe0*/  UIMAD UR5, UR13, UR15, UR5 ;  /* 0x0000000f0d0572a4 */ /* 0x000fe2000f8e0205 */
[----:B------:R-:W-:Y:S02]  /*12ff0*/  ULDC UR14, c[0x0][0x608] ;  /* 0x00018200000e7ab9 */ /* 0x000fe40000000800 */
[----:B------:R-:W-:Y:S01]  /*13000*/  ULDC UR13, c[0x0][0x618] ;  /* 0x00018600000d7ab9 */ /* 0x000fe20000000800 */
[----:B------:R-:W-:Y:S01]  /*13010*/  UIADD3 UR5, UR7, UR5, URZ ;  /* 0x0000000507057290 */ /* 0x000fe2000fffe03f */
[----:B------:R-:W-:Y:S01]  /*13020*/  ULDC UR22, c[0x0][0x658] ;  /* 0x0001960000167ab9 */ /* 0x000fe20000000800 */
[----:B------:R-:W-:-:S02]  /*13030*/  @UP1 UIMAD UR8, UR11, UR12, UR10 ;  /* 0x0000000c0b0812a4 */ /* 0x000fc4000f8e020a */
[----:B------:R-:W-:Y:S02]  /*13040*/  USHF.R.U64 UR17, UR6, UR13, UR5 ;  /* 0x0000000d06117299 */ /* 0x000fe40008001205 */
[----:B------:R-:W-:Y:S01]  /*13050*/  USHF.R.U32.HI UR5, URZ, UR13, UR5 ;  /* 0x0000000d3f057299 */ /* 0x000fe20008011605 */
[----:B------:R-:W-:Y:S01]  /*13060*/  ULDC.64 UR6, c[0x0][0x640] ;  /* 0x0001900000067ab9 */ /* 0x000fe20000000a00 */
[----:B------:R-:W-:Y:S01]  /*13070*/  UMOV UR10, 0xffffffff ;  /* 0xffffffff000a7882 */ /* 0x000fe20000000000 */
[----:B------:R-:W-:Y:S01]  /*13080*/  ISETP.NE.U32.AND P0, PT, RZ, UR6, PT ;  /* 0x00000006ff007c0c */ /* 0x000fe2000bf05070 */
[----:B------:R-:W-:Y:S02]  /*13090*/  USHF.R.U64 UR18, UR17, UR14, UR5 ;  /* 0x0000000e11127299 */ /* 0x000fe40008001205 */
[----:B------:R-:W-:Y:S01]  /*130a0*/  USHF.R.U32.HI UR5, URZ, UR14, UR5 ;  /* 0x0000000e3f057299 */ /* 0x000fe20008011605 */
[----:B------:R-:W-:Y:S01]  /*130b0*/  ISETP.NE.AND.EX P0, PT, RZ, UR7, PT, P0 ;  /* 0x00000007ff007c0c */ /* 0x000fe2000bf05300 */
[----:B------:R-:W-:-:S02]  /*130c0*/  USHF.L.U32 UR11, UR10, UR22, URZ ;  /* 0x000000160a0b7299 */ /* 0x000fc4000800063f */
[----:B------:R-:W-:Y:S01]  /*130d0*/  USHF.R.U64 UR19, UR18, UR22, UR5 ;  /* 0x0000001612137299 */ /* 0x000fe20008001205 */
[----:B------:R-:W-:Y:S01]  /*130e0*/  ULDC UR20, c[0x0][0x600] ;  /* 0x0001800000147ab9 */ /* 0x000fe20000000800 */
[----:B------:R-:W-:Y:S02]  /*130f0*/  USHF.R.U32.HI UR10, URZ, UR22, UR5 ;  /* 0x000000163f0a7299 */ /* 0x000fe40008011605 */
[----:B------:R-:W-:Y:S02]  /*13100*/  UIADD3 UR21, UR20, -0x1, URZ ;  /* 0xffffffff14157890 */ /* 0x000fe4000fffe03f */
[----:B------:R-:W-:Y:S01]  /*13110*/  ULOP3.LUT UR26, URZ, UR11, URZ, 0x33, !UPT ;  /* 0x0000000b3f1a7292 */ /* 0x000fe2000f8e333f */
        /* <DEDUP_REMOVED lines=17> */
.L_x_553:
[----:B------:R-:W-:Y:S01]  /*13230*/  USHF.R.U64 UR6, UR5, UR23, UR10 ;  /* 0x0000001705067299 */ /* 0x000fe2000800120a */
[----:B------:R-:W-:Y:S01]  /*13240*/  IMAD.MOV.U32 R0, RZ, RZ, 0x1 ;  /* 0x00000001ff007424 */ /* 0x000fe200078e00ff */
[----:B------:R-:W-:Y:S01]  /*13250*/  USHF.L.U32 UR25, UR25, UR22, URZ ;  /* 0x0000001619197299 */ /* 0x000fe2000800063f */
[----:B------:R-:W-:Y:S01]  /*13260*/  IMAD.U32 R9, RZ, RZ, UR4 ;  /* 0x00000004ff097e24 */ /* 0x000fe2000f8e00ff */
[----:B------:R-:W-:Y:S02]  /*13270*/  ULOP3.LUT UR5, UR18, UR26, URZ, 0xc0, !UPT ;  /* 0x0000001a12057292 */ /* 0x000fe4000f8ec03f */
[----:B------:R-:W-:Y:S02]  /*13280*/  UIADD3 UR7, -UR6, URZ, URZ ;  /* 0x0000003f06077290 */ /* 0x000fe4000fffe13f */
[----:B------:R-:W-:Y:S02]  /*13290*/  UIMAD UR6, UR25, UR6, UR5 ;  /* 0x00000006190672a4 */ /* 0x000fe4000f8e0205 */
[----:B------:R-:W-:-:S02]  /*132a0*/  ULOP3.LUT UR17, UR17, UR21, URZ, 0xc0, !UPT ;  /* 0x0000001511117292 */ /* 0x000fc4000f8ec03f */
[----:B------:R-:W-:Y:S02]  /*132b0*/  UIMAD UR5, UR7, UR24, UR19 ;  /* 0x00000018070572a4 */ /* 0x000fe4000f8e0213 */
[----:B------:R-:W-:Y:S01]  /*132c0*/  UISETP.NE.AND UP0, UPT, UR46, URZ, UPT ;  /* 0x0000003f2e00728c */ /* 0x000fe2000bf05270 */
[----:B------:R-:W-:Y:S01]  /*132d0*/  ULDC UR7, c[0x0][0x610] ;  /* 0x0001840000077ab9 */ /* 0x000fe20000000800 */
[----:B------:R-:W-:Y:S02]  /*132e0*/  UIMAD UR5, UR5, UR20, UR17 ;  /* 0x00000014050572a4 */ /* 0x000fe4000f8e0211 */
[----:B------:R-:W-:-:S04]  /*132f0*/  UIMAD UR8, UR6, UR7, UR8 ;  /* 0x00000007060872a4 */ /* 0x000fc8000f8e0208 */
[----:B------:R-:W-:Y:S02]  /*13300*/  USEL UR6, UR5, UR8, !UP0 ;  /* 0x0000000805067287 */ /* 0x000fe4000c000000 */
[----:B------:R-:W-:-:S04]  /*13310*/  USEL UR8, UR8, UR5, !UP0 ;  /* 0x0000000508087287 */ /* 0x000fc8000c000000 */
[----:B------:R-:W-:Y:S02]  /*13320*/  MOV R2, UR6 ;  /* 0x0000000600027c02 */ /* 0x000fe40008000f00 */
[----:B------:R-:W-:-:S07]  /*13330*/  IMAD.U32 R3, RZ, RZ, UR8 ;  /* 0x00000008ff037e24 */ /* 0x000fce000f8e00ff */
.L_x_551:
[----:B------:R-:W-:-:S08]  /*13340*/  NOP ;  /* 0x0000000000007918 */ /* 0x000fd00000000000 */
[----:B0-----:R-:W0:-:S00]  /*13350*/  USETMAXREG.DEALLOC.CTAPOOL 0x18 ;  /* 0x00000018000079c8 */ /* 0x001e0000080e0500 */
[----:B------:R-:W-:-:S13]  /*13360*/  ISETP.NE.AND P0, PT, RZ, UR9, PT ;  /* 0x00000009ff007c0c */ /* 0x000fda000bf05270 */
[----:B------:R-:W-:Y:S05]  /*13370*/  @P0 EXIT ;  /* 0x000000000000094d */ /* 0x000fea0003800000 */
[----:B0-----:R-:W-:Y:S01]  /*13380*/  LOP3.LUT P0, RZ, R0, 0xff, RZ, 0xc0, !PT ;  /* 0x000000ff00ff7812 */ /* 0x001fe2000780c0ff */
[----:B------:R-:W-:Y:S02]  /*13390*/  IMAD.MOV.U32 R0, RZ, RZ, 0x1 ;  /* 0x00000001ff007424 */ /* 0x000fe400078e00ff */
[----:B------:R-:W-:-:S10]  /*133a0*/  IMAD.MOV.U32 R6, RZ, RZ, RZ ;  /* 0x000000ffff067224 */ /* 0x000fd400078e00ff */
[----:B------:R-:W-:Y:S05]  /*133b0*/  @!P0 BRA `(.L_x_554) ;  /* 0x0000000c007c8947 */ /* 0x000fea0003800000 */
[----:B------:R-:W0:Y:S01]  /*133c0*/  S2UR UR7, SR_CgaCtaId ;  /* 0x00000000000779c3 */ /* 0x000e220000008800 */
[----:B------:R-:W-:Y:S01]  /*133d0*/  ULDC UR4, c[0x0][0x28c] ;  /* 0x0000a30000047ab9 */ /* 0x000fe20000000800 */
[----:B------:R-:W-:Y:S01]  /*133e0*/  ULDC UR5, c[0x0][0x600] ;  /* 0x0001800000057ab9 */ /* 0x000fe20000000800 */
[----:B------:R-:W-:Y:S01]  /*133f0*/  UIADD3 UR11, UR4, 0x3f, URZ ;  /* 0x0000003f040b7890 */ /* 0x000fe2000fffe03f */
[----:B------:R-:W-:Y:S01]  /*13400*/  BSSY B0, `(.L_x_554) ;  /* 0x00000da000007945 */ /* 0x000fe20003800000 */
[----:B------:R-:W-:Y:S01]  /*13410*/  ULDC UR9, c[0x0][0x658] ;  /* 0x0001960000097ab9 */ /* 0x000fe20000000800 */
[----:B------:R-:W-:Y:S01]  /*13420*/  UMOV UR10, 0xffffffff ;  /* 0xffffffff000a7882 */ /* 0x000fe20000000000 */
[----:B------:R-:W-:Y:S01]  /*13430*/  UMOV UR12, 0x1 ;  /* 0x00000001000c7882 */ /* 0x000fe20000000000 */
[----:B------:R-:W-:Y:S01]  /*13440*/  UIADD3 UR4, UR5, -0x1, URZ ;  /* 0xffffffff05047890 */ /* 0x000fe2000fffe03f */
[----:B------:R-:W-:Y:S01]  /*13450*/  MOV R8, 0x1 ;  /* 0x0000000100087802 */ /* 0x000fe20000000f00 */
[----:B------:R-:W-:Y:S01]  /*13460*/  USHF.L.U32 UR10, UR10, UR9, URZ ;  /* 0x000000090a0a7299 */ /* 0x000fe2000800063f */
[----:B------:R-:W-:Y:S01]  /*13470*/  IMAD.MOV.U32 R0, RZ, RZ, 0x1 ;  /* 0x00000001ff007424 */ /* 0x000fe200078e00ff */
[----:B------:R-:W-:Y:S01]  /*13480*/  USHF.L.U32 UR5, UR12, UR9, URZ ;  /* 0x000000090c057299 */ /* 0x000fe2000800063f */
[----:B------:R-:W-:Y:S01]  /*13490*/  IMAD.MOV.U32 R6, RZ, RZ, RZ ;  /* 0x000000ffff067224 */ /* 0x000fe200078e00ff */
[----:B------:R-:W-:Y:S01]  /*134a0*/  USHF.R.S32.HI UR12, URZ, 0x1f, UR11 ;  /* 0x0000001f3f0c7899 */ /* 0x000fe2000801140b */
[----:B------:R-:W-:Y:S01]  /*134b0*/  ULDC UR8, c[0x0][0xc] ;  /* 0x0000030000087ab9 */ /* 0x000fe20000000800 */
[----:B------:R-:W-:-:S02]  /*134c0*/  ULDC UR9, c[0x0][0x10] ;  /* 0x0000040000097ab9 */ /* 0x000fc40000000800 */
[----:B------:R-:W-:Y:S02]  /*134d0*/  ULEA.HI UR12, UR12, UR11, URZ, 0x6 ;  /* 0x0000000b0c0c7291 */ /* 0x000fe4000f8f303f */
[----:B------:R-:W-:Y:S02]  /*134e0*/  UIMAD.WIDE.U32 UR8, UR8, UR9, URZ ;  /* 0x00000009080872a5 */ /* 0x000fe4000f8e003f */
[----:B------:R-:W-:Y:S02]  /*134f0*/  USHF.R.S32.HI UR13, URZ, 0x6, UR12 ;  /* 0x000000063f0d7899 */ /* 0x000fe4000801140c */
[----:B0-----:R-:W-:Y:S02]  /*13500*/  USHF.L.U32 UR6, UR7, 0x7, URZ ;  /* 0x0000000707067899 */ /* 0x001fe4000800063f */
[----:B------:R-:W-:Y:S02]  /*13510*/  USHF.L.U32 UR7, UR7, 0xd, URZ ;  /* 0x0000000d07077899 */ /* 0x000fe4000800063f */
[----:B------:R-:W-:-:S02]  /*13520*/  ULOP3.LUT UR23, UR40, 0x2, URZ, 0xfc, !UPT ;  /* 0x0000000228177892 */ /* 0x000fc4000f8efc3f */
[----:B------:R-:W-:Y:S02]  /*13530*/  ULOP3.LUT UR14, UR7, 0x2000, URZ, 0xc0, !UPT ;  /* 0x00002000070e7892 */ /* 0x000fe4000f8ec03f */
[----:B------:R-:W-:Y:S02]  /*13540*/  ULOP3.LUT UR7, URZ, UR10, URZ, 0x33, !UPT ;  /* 0x0000000a3f077292 */ /* 0x000fe4000f8e333f */
[----:B------:R-:W-:Y:S01]  /*13550*/  ULOP3.LUT UR6, UR6, 0x80, URZ, 0xc0, !UPT ;  /* 0x0000008006067892 */ /* 0x000fe2000f8ec03f */
[----:B------:R-:W-:Y:S01]  /*13560*/  ULDC UR10, c[0x0][0x14] ;  /* 0x00000500000a7ab9 */ /* 0x000fe20000000800 */
[----:B------:R-:W-:Y:S02]  /*13570*/  ULOP3.LUT UR14, UR14, 0x10100, URZ, 0xfc, !UPT ;  /* 0x000101000e0e7892 */ /* 0x000fe4000f8efc3f */
[----:B------:R-:W-:Y:S02]  /*13580*/  UIMAD.WIDE.U32 UR24, UR8, UR10, URZ ;  /* 0x0000000a081872a5 */ /* 0x000fe4000f8e003f */
[----:B------:R-:W-:-:S02]  /*13590*/  UIMAD UR15, UR9, UR10, URZ ;  /* 0x0000000a090f72a4 */ /* 0x000fc4000f8e023f */
[----:B------:R-:W-:Y:S02]  /*135a0*/  UIADD3 UR28, UR13, 0x1, URZ ;  /* 0x000000010d1c7890 */ /* 0x000fe4000fffe03f */
[----:B------:R-:W-:Y:S01]  /*135b0*/  UIADD3 UR15, UR25, UR15, URZ ;  /* 0x0000000f190f7290 */ /* 0x000fe2000fffe03f */
[----:B------:R-:W-:-:S11]  /*135c0*/  ULDC.64 UR26, c[0x0][0x198] ;  /* 0x00006600001a7ab9 */ /* 0x000fd60000000a00 */
.L_x_565:
[----:B------:R-:W-:-:S03]  /*135d0*/  UMOV UR8, 0xffffffff ;  /* 0xffffffff00087882 */ /* 0x000fc60000000000 */
[----:B------:R-:W-:Y:S05]  /*135e0*/  BRA.DIV UR8, `(.L_x_555) ;  /* 0x0000000e08dc7947 */ /* 0x000fea000b800000 */
[----:B------:R-:W-:-:S13]  /*135f0*/  ELECT P6, URZ, PT ;  /* 0x00000000003f782f */ /* 0x000fda00038c0000 */
.L_x_576:
[----:B------:R-:W0:Y:S01]  /*13600*/  LDC R4, c[0x0][0x28c] ;  /* 0x0000a300ff047b82 */ /* 0x000e220000000800 */
[----:B------:R-:W-:Y:S01]  /*13610*/  BSSY B1, `(.L_x_556) ;  /* 0x000003a000017945 */ /* 0x000fe20003800000 */
[----:B0-----:R-:W-:-:S13]  /*13620*/  ISETP.LT.OR P6, PT, R4, 0x1, !P6 ;  /* 0x000000010400780c */ /* 0x001fda00077c1670 */
[----:B------:R-:W-:Y:S05]  /*13630*/  @P6 BRA `(.L_x_557) ;  /* 0x0000000000dc6947 */ /* 0x000fea0003800000 */
[----:B------:R-:W-:Y:S01]  /*13640*/  LEA R2, R2, UR6, 0x8 ;  /* 0x0000000602027c11 */ /* 0x000fe2000f8e40ff */
[----:B------:R-:W-:Y:S01]  /*13650*/  IMAD.SHL.U32 R3, R3, 0x100, RZ ;  /* 0x0000010003037824 */ /* 0x000fe200078e00ff */
[----:B------:R-:W-:Y:S01]  /*13660*/  MOV R13, RZ ;  /* 0x000000ff000d7202 */ /* 0x000fe20000000f00 */
[----:B------:R-:W-:Y:S02]  /*13670*/  IMAD.U32 R11, RZ, RZ, UR28 ;  /* 0x0000001cff0b7e24 */ /* 0x000fe4000f8e00ff */
[----:B------:R-:W-:Y:S02]  /*13680*/  IMAD.MOV.U32 R4, RZ, RZ, R0 ;  /* 0x000000ffff047224 */ /* 0x000fe400078e0000 */
[----:B------:R-:W-:-:S07]  /*13690*/  IMAD.MOV.U32 R5, RZ, RZ, R6 ;  /* 0x000000ffff057224 */ /* 0x000fce00078e0006 */
.L_x_560:
[----:B------:R-:W0:Y:S01]  /*136a0*/  S2R R10, SR_CgaCtaId ;  /* 0x00000000000a7919 */ /* 0x000e220000008800 */
[----:B------:R-:W-:Y:S01]  /*136b0*/  MOV R7, 0x400 ;  /* 0x0000040000077802 */ /* 0x000fe20000000f00 */
[----:B------:R-:W1:Y:S03]  /*136c0*/  S2R R15, SR_TID.X ;  /* 0x00000000000f7919 */ /* 0x000e660000002100 */
[----:B0-----:R-:W-:Y:S02]  /*136d0*/  LEA R14, R10, R7, 0x18 ;  /* 0x000000070a0e7211 */ /* 0x001fe400078ec0ff */
[----:B------:R-:W-:Y:S02]  /*136e0*/  SHF.L.U32 R7, R4, 0x1f, RZ ;  /* 0x0000001f04077819 */ /* 0x000fe400000006ff */
[----:B------:R-:W-:Y:S02]  /*136f0*/  LEA R12, R5, R14, 0x3 ;  /* 0x0000000e050c7211 */ /* 0x000fe400078e18ff */
[----:B-1----:R-:W-:-:S02]  /*13700*/  LOP3.LUT P1, RZ, R15, 0x7f, RZ, 0xc0, !PT ;  /* 0x0000007f0fff7812 */ /* 0x002fc4000782c0ff */
[----:B------:R-:W0:Y:S11]  /*13710*/  SYNCS.PHASECHK.TRANS64.TRYWAIT P0, [R12+URZ+0x20], R7 ;  /* 0x000020070c0075a7 */ /* 0x000e36000800017f */
[----:B------:R-:W1:Y:S01]  /*13720*/  @!P1 LDC R10, c[0x0][0x500] ;  /* 0x00014000ff0a9b82 */ /* 0x000e620000000800 */
[----:B0-----:R-:W-:Y:S05]  /*13730*/  @!P0 BRA `(.L_x_558) ;  /* 0x0000000c00a88947 */ /* 0x001fea0003800000 */
.L_x_577:
[----:B------:R-:W-:Y:S01]  /*13740*/  UPRMT UR8, UR23, 0x9910, URZ ;  /* 0x0000991017087896 */ /* 0x000fe2000800003f */
[----:B-1----:R1:W-:Y:S03]  /*13750*/  @!P1 SYNCS.ARRIVE.TRANS64 RZ, [R12+URZ], R10 ;  /* 0x0000000a0cff99a7 */ /* 0x0023e6000800003f */
[----:B------:R-:W-:-:S06]  /*13760*/  UISETP.NE.AND UP0, UPT, UR8, 0x2, UPT ;  /* 0x000000020800788c */ /* 0x000fcc000bf05270 */
[----:B------:R-:W-:-:S13]  /*13770*/  PLOP3.LUT P0, PT, PT, PT, UP0, 0x80, 0x0 ;  /* 0x000000000000781c */ /* 0x000fda0003f0f008 */
[----:B-1----:R-:W-:Y:S05]  /*13780*/  @P0 BRA `(.L_x_559) ;  /* 0x0000000000040947 */ /* 0x002fea0003800000 */
[----:B------:R-:W-:Y:S01]  /*13790*/  BPT.TRAP 0x1 ;  /* 0x000000040000795c */ /* 0x000fe20000300000 */
.L_x_559:
[C---:B0-----:R-:W-:Y:S01]  /*137a0*/  IMAD R7, R5.reuse, 0x4000, R14 ;  /* 0x0000400005077824 */ /* 0x041fe200078e020e */
[----:B------:R-:W-:Y:S01]  /*137b0*/  R2UR UR11, R5 ;  /* 0x00000000050b72ca */ /* 0x000fe200000e0000 */
[----:B------:R-:W-:Y:S01]  /*137c0*/  VIADD R11, R11, 0xffffffff ;  /* 0xffffffff0b0b7836 */ /* 0x000fe20000000000 */
[----:B------:R-:W-:Y:S01]  /*137d0*/  R2UR UR20, R14 ;  /* 0x000000000e1472ca */ /* 0x000fe200000e0000 */
[----:B------:R-:W-:Y:S01]  /*137e0*/  UIADD3 UR16, UP0, UR26, 0xf0, URZ ;  /* 0x000000f01a107890 */ /* 0x000fe2000ff1e03f */
[----:B------:R-:W-:Y:S01]  /*137f0*/  R2UR UR8, R7 ;  /* 0x00000000070872ca */ /* 0x000fe200000e0000 */
[----:B------:R-:W-:Y:S01]  /*13800*/  UIADD3 UR30, UP1, UR26, 0x1f0, URZ ;  /* 0x000001f01a1e7890 */ /* 0x000fe2000ff3e03f */
[----:B------:R-:W-:Y:S01]  /*13810*/  R2UR UR21, R3 ;  /* 0x00000000031572ca */ /* 0x000fe200000e0000 */
[----:B------:R-:W-:Y:S01]  /*13820*/  UIADD3.X UR17, URZ, UR27, URZ, UP0, !UPT ;  /* 0x0000001b3f117290 */ /* 0x000fe200087fe43f */
[----:B------:R-:W-:Y:S01]  /*13830*/  R2UR UR9, R12 ;  /* 0x000000000c0972ca */ /* 0x000fe200000e0000 */
[----:B------:R-:W-:Y:S01]  /*13840*/  VIADD R5, R5, 0x1 ;  /* 0x0000000105057836 */ /* 0x000fe20000000000 */
[----:B------:R-:W-:Y:S01]  /*13850*/  R2UR UR10, R13 ;  /* 0x000000000d0a72ca */ /* 0x000fe200000e0000 */
[----:B------:R-:W-:Y:S01]  /*13860*/  UIADD3.X UR31, URZ, UR27, URZ, UP1, !UPT ;  /* 0x0000001b3f1f7290 */ /* 0x000fe20008ffe43f */
[----:B------:R-:W-:Y:S01]  /*13870*/  R2UR UR12, R9 ;  /* 0x00000000090c72ca */ /* 0x000fe200000e0000 */
[----:B------:R-:W-:Y:S01]  /*13880*/  ULEA UR11, UR11, UR14, 0xe ;  /* 0x0000000e0b0b7291 */ /* 0x000fe2000f8e703f */
[----:B------:R-:W-:Y:S01]  /*13890*/  R2UR UR22, R2 ;  /* 0x00000000021672ca */ /* 0x000fe200000e0000 */
[----:B------:R-:W-:Y:S01]  /*138a0*/  UMOV UR18, 0x0 ;  /* 0x0000000000127882 */ /* 0x000fe20000000000 */
[----:B------:R-:W-:Y:S01]  /*138b0*/  ISETP.GT.AND P1, PT, R11, 0x1, PT ;  /* 0x000000010b00780c */ /* 0x000fe20003f24270 */
[----:B------:R-:W-:Y:S01]  /*138c0*/  UIADD3 UR8, UR8, 0x100, URZ ;  /* 0x0000010008087890 */ /* 0x000fe2000fffe03f */
[----:B------:R-:W-:Y:S01]  /*138d0*/  ISETP.NE.AND P0, PT, R5, 0x4, PT ;  /* 0x000000040500780c */ /* 0x000fe20003f05270 */
[----:B------:R-:W-:Y:S01]  /*138e0*/  UIADD3 UR20, UR20, UR11, URZ ;  /* 0x0000000b14147290 */ /* 0x000fe2000fffe03f */
[----:B------:R-:W-:Y:S01]  /*138f0*/  IADD3 R13, R13, 0x40, RZ ;  /* 0x000000400d0d7810 */ /* 0x000fe20007ffe0ff */
[----:B------:R-:W-:Y:S01]  /*13900*/  UMOV UR19, 0x10000000 ;  /* 0x1000000000137882 */ /* 0x000fe20000000000 */
[----:B------:R-:W-:Y:S01]  /*13910*/  UMOV UR11, UR21 ;  /* 0x00000015000b7c82 */ /* 0x000fe20008000000 */
[----:B------:R-:W-:Y:S01]  /*13920*/  UMOV UR29, 0x30000 ;  /* 0x00030000001d7882 */ /* 0x000fe20000000000 */
[----:B------:R-:W-:-:S02]  /*13930*/  SEL R7, RZ, 0x1, P0 ;  /* 0x00000001ff077807 */ /* 0x000fc40000000000 */
[----:B------:R0:W-:Y:S01]  /*13940*/  UTMALDG.3D [UR8], [UR16], desc[UR18] ;  /* 0x00001208100075b4 */ /* 0x0001e20008011000 */
[----:B------:R-:W-:Y:S02]  /*13950*/  SEL R5, R5, RZ, P0 ;  /* 0x000000ff05057207 */ /* 0x000fe40000000000 */
[----:B------:R-:W-:Y:S01]  /*13960*/  LOP3.LUT R4, R4, R7, RZ, 0x3c, !PT ;  /* 0x0000000704047212 */ /* 0x000fe200078e3cff */
[----:B0-----:R-:W-:Y:S01]  /*13970*/  UMOV UR8, UR20 ;  /* 0x0000001400087c82 */ /* 0x001fe20008000000 */
[----:B------:R-:W-:Y:S02]  /*13980*/  UMOV UR11, UR22 ;  /* 0x00000016000b7c82 */ /* 0x000fe40008000000 */
[----:B------:R0:W-:Y:S02]  /*13990*/  UTMALDG.3D.MULTICAST [UR8], [UR30], UR29, desc[UR18] ;  /* 0x000012081e0073b4 */ /* 0x0001e4000801181d */
[----:B0-----:R-:W-:Y:S05]  /*139a0*/  @P1 BRA `(.L_x_560) ;  /* 0xfffffffc003c1947 */ /* 0x001fea000383ffff */
.L_x_557:
[----:B------:R-:W-:Y:S05]  /*139b0*/  BSYNC B1 ;  /* 0x0000000000017941 */ /* 0x000fea0003800000 */
.L_x_556:
[----:B------:R-:W2:Y:S01]  /*139c0*/  LDL.LU R14, [R1+0x200] ;  /* 0x00020000010e7983 */ /* 0x000ea20000300800 */
[----:B------:R-:W-:Y:S01]  /*139d0*/  LOP3.LUT P2, RZ, R8, 0xff, RZ, 0xc0, !PT ;  /* 0x000000ff08ff7812 */ /* 0x000fe2000784c0ff */
[----:B------:R-:W-:Y:S01]  /*139e0*/  VIADD R6, R6, UR13 ;  /* 0x0000000d06067c36 */ /* 0x000fe20008000000 */
[----:B------:R-:W-:Y:S01]  /*139f0*/  ULDC.64 UR8, c[0x0][0x650] ;  /* 0x0001940000087ab9 */ /* 0x000fe20000000a00 */
[----:B------:R-:W3:Y:S01]  /*13a00*/  LDL.LU R12, [R1+0x204] ;  /* 0x00020400010c7983 */ /* 0x000ee20000300800 */
[----:B------:R-:W-:Y:S01]  /*13a10*/  BSSY B1, `(.L_x_561) ;  /* 0x0000076000017945 */ /* 0x000fe20003800000 */
[----:B------:R-:W-:Y:S01]  /*13a20*/  IMAD.MOV.U32 R9, RZ, RZ, -0x1 ;  /* 0xffffffffff097424 */ /* 0x000fe200078e00ff */
[----:B------:R-:W-:Y:S02]  /*13a30*/  SHF.R.U32.HI R2, RZ, 0x2, R6 ;  /* 0x00000002ff027819 */ /* 0x000fe40000011606 */
[----:B------:R-:W-:Y:S02]  /*13a40*/  ISETP.GT.U32.AND P0, PT, R6, 0x3, PT ;  /* 0x000000030600780c */ /* 0x000fe40003f04070 */
[----:B------:R-:W-:-:S02]  /*13a50*/  LOP3.LUT R2, R2, 0x1, RZ, 0xc0, !PT ;  /* 0x0000000102027812 */ /* 0x000fc400078ec0ff */
[----:B------:R-:W-:Y:S01]  /*13a60*/  LOP3.LUT R6, R6, 0x3, RZ, 0xc0, !PT ;  /* 0x0000000306067812 */ /* 0x000fe200078ec0ff */
[----:B------:R-:W0:Y:S01]  /*13a70*/  @P2 S2R R3, SR_CgaCtaId ;  /* 0x0000000000032919 */ /* 0x000e220000008800 */
[----:B------:R-:W-:Y:S01]  /*13a80*/  ISETP.NE.U32.AND P1, PT, R2, 0x1, PT ;  /* 0x000000010200780c */ /* 0x000fe20003f25070 */
[----:B------:R-:W-:Y:S01]  /*13a90*/  IMAD.U32 R2, RZ, RZ, UR13 ;  /* 0x0000000dff027e24 */ /* 0x000fe2000f8e00ff */
[----:B------:R-:W-:Y:S02]  /*13aa0*/  PRMT R4, RZ, 0x7610, R4 ;  /* 0x00007610ff047816 */ /* 0x000fe40000000004 */
[----:B------:R-:W-:Y:S02]  /*13ab0*/  PRMT R8, RZ, 0x7610, R8 ;  /* 0x00007610ff087816 */ /* 0x000fe40000000008 */
[----:B------:R-:W-:Y:S02]  /*13ac0*/  ISETP.LT.U32.AND P0, PT, R2, 0x4, P0 ;  /* 0x000000040200780c */ /* 0x000fe40000701070 */
[----:B------:R-:W-:-:S04]  /*13ad0*/  @P2 MOV R2, 0x400 ;  /* 0x0000040000022802 */ /* 0x000fc80000000f00 */
[----:B0-----:R-:W-:Y:S01]  /*13ae0*/  @P2 LEA R2, R3, R2, 0x18 ;  /* 0x0000000203022211 */ /* 0x001fe200078ec0ff */
[----:B------:R-:W-:-:S03]  /*13af0*/  IMAD.U32 R3, RZ, RZ, UR13 ;  /* 0x0000000dff037e24 */ /* 0x000fc6000f8e00ff */
[----:B------:R0:W-:Y:S02]  /*13b00*/  @P2 SYNCS.ARRIVE.TRANS64.A1T0 RZ, [R2+URZ+0x58], RZ ;  /* 0x000058ff02ff29a7 */ /* 0x0001e4000810003f */
[----:B------:R-:W-:Y:S02]  /*13b10*/  ISETP.GT.U32.AND P1, PT, R3, 0x3, !P1 ;  /* 0x000000030300780c */ /* 0x000fe40004f24070 */
[----:B------:R-:W-:Y:S02]  /*13b20*/  SEL R3, RZ, 0x1, !P0 ;  /* 0x00000001ff037807 */ /* 0x000fe40004000000 */
[----:B0-----:R-:W-:-:S04]  /*13b30*/  SEL R2, RZ, 0x1, !P1 ;  /* 0x00000001ff027807 */ /* 0x001fc80004800000 */
[----:B------:R-:W-:Y:S01]  /*13b40*/  LOP3.LUT R0, R2, R0, R3, 0x96, !PT ;  /* 0x0000000002007212 */ /* 0x000fe200078e9603 */
[----:B------:R-:W-:Y:S01]  /*13b50*/  IMAD.MOV.U32 R2, RZ, RZ, -0x1 ;  /* 0xffffffffff027424 */ /* 0x000fe200078e00ff */
[----:B------:R-:W-:Y:S02]  /*13b60*/  MOV R3, 0xffffffff ;  /* 0xffffffff00037802 */ /* 0x000fe40000000f00 */
[----:B---3--:R-:W-:-:S04]  /*13b70*/  IADD3 R12, P0, R12, UR24, RZ ;  /* 0x000000180c0c7c10 */ /* 0x008fc8000ff1e0ff */
[----:B--2---:R-:W-:Y:S01]  /*13b80*/  IADD3.X R14, R14, UR15, RZ, P0, !PT ;  /* 0x0000000f0e0e7c10 */ /* 0x004fe200087fe4ff */
[----:B------:R0:W-:Y:S01]  /*13b90*/  STL [R1+0x204], R12 ;  /* 0x0002040c01007387 */ /* 0x0001e20000100800 */
[----:B------:R-:W-:-:S03]  /*13ba0*/  ISETP.GE.U32.AND P0, PT, R12, UR8, PT ;  /* 0x000000080c007c0c */ /* 0x000fc6000bf06070 */
[----:B------:R0:W-:Y:S01]  /*13bb0*/  STL [R1+0x200], R14 ;  /* 0x0002000e01007387 */ /* 0x0001e20000100800 */
[----:B------:R-:W-:-:S13]  /*13bc0*/  ISETP.GE.U32.AND.EX P0, PT, R14, UR9, PT, P0 ;  /* 0x000000090e007c0c */ /* 0x000fda000bf06100 */
[----:B0-----:R-:W-:Y:S05]  /*13bd0*/  @P0 BRA `(.L_x_562) ;  /* 0x0000000400640947 */ /* 0x001fea0003800000 */
[----:B------:R-:W0:Y:S01]  /*13be0*/  S2R R7, SR_CTAID.X ;  /* 0x0000000000077919 */ /* 0x000e220000002500 */
[----:B------:R-:W-:Y:S01]  /*13bf0*/  ULDC UR8, c[0x0][0x150] ;  /* 0x0000540000087ab9 */ /* 0x000fe20000000800 */
[----:B------:R-:W1:Y:S01]  /*13c00*/  LDC R4, c[0x0][0x144] ;  /* 0x00005100ff047b82 */ /* 0x000e620000000800 */
[----:B------:R-:W-:Y:S01]  /*13c10*/  UISETP.NE.AND UP0, UPT, UR46, URZ, UPT ;  /* 0x0000003f2e00728c */ /* 0x000fe2000bf05270 */
[----:B------:R-:W2:Y:S01]  /*13c20*/  S2R R5, SR_CTAID.Y ;  /* 0x0000000000057919 */ /* 0x000ea20000002600 */
[----:B------:R-:W-:-:S04]  /*13c30*/  ULDC UR11, c[0x0][0x630] ;  /* 0x00018c00000b7ab9 */ /* 0x000fc80000000800 */
[----:B------:R-:W-:Y:S01]  /*13c40*/  PLOP3.LUT P0, PT, PT, PT, UP0, 0x80, 0x0 ;  /* 0x000000000000781c */ /* 0x000fe20003f0f008 */
[----:B------:R-:W3:Y:S01]  /*13c50*/  LDC R10, c[0x0][0x148] ;  /* 0x00005200ff0a7b82 */ /* 0x000ee20000000800 */
[----:B0-----:R-:W-:Y:S02]  /*13c60*/  I2FP.F32.U32 R2, R7 ;  /* 0x0000000700027245 */ /* 0x001fe40000201000 */
[----:B--2---:R-:W-:-:S03]  /*13c70*/  I2FP.F32.U32 R3, R5 ;  /* 0x0000000500037245 */ /* 0x004fc60000201000 */
[----:B------:R-:W-:Y:S01]  /*13c80*/  FMUL R2, R2, UR8 ;  /* 0x0000000802027c20 */ /* 0x000fe20008400000 */
[----:B------:R-:W-:Y:S02]  /*13c90*/  ULDC UR8, c[0x0][0x154] ;  /* 0x0000550000087ab9 */ /* 0x000fe40000000800 */
[----:B------:R-:W-:Y:S01]  /*13ca0*/  FMUL R9, R3, UR8 ;  /* 0x0000000803097c20 */ /* 0x000fe20008400000 */
[----:B------:R-:W-:Y:S02]  /*13cb0*/  ULDC.64 UR8, c[0x0][0x628] ;  /* 0x00018a0000087ab9 */ /* 0x000fe40000000a00 */
[----:B------:R-:W0:Y:S08]  /*13cc0*/  F2I.U32.TRUNC.NTZ R2, R2 ;  /* 0x0000000200027305 */ /* 0x000e30000020f000 */
[----:B------:R-:W2:Y:S01]  /*13cd0*/  F2I.U32.TRUNC.NTZ R9, R9 ;  /* 0x0000000900097305 */ /* 0x000ea2000020f000 */
[----:B0-----:R-:W-:-:S02]  /*13ce0*/  IMAD.MOV R3, RZ, RZ, -R2 ;  /* 0x000000ffff037224 */ /* 0x001fc400078e0a02 */
[----:B------:R-:W-:Y:S02]  /*13cf0*/  IMAD.MOV.U32 R2, RZ, RZ, R12 ;  /* 0x000000ffff027224 */ /* 0x000fe400078e000c */
[----:B-1----:R-:W-:Y:S01]  /*13d00*/  IMAD R7, R4, R3, R7 ;  /* 0x0000000304077224 */ /* 0x002fe200078e0207 */
[----:B--2---:R-:W-:-:S05]  /*13d10*/  IADD3 R3, -R9, RZ, RZ ;  /* 0x000000ff09037210 */ /* 0x004fca0007ffe1ff */
[----:B---3--:R-:W-:Y:S01]  /*13d20*/  @P0 IMAD R7, R10, R3, R5 ;  /* 0x000000030a070224 */ /* 0x008fe200078e0205 */
[----:B------:R-:W-:Y:S01]  /*13d30*/  ISETP.NE.U32.AND P0, PT, RZ, UR8, PT ;  /* 0x00000008ff007c0c */ /* 0x000fe2000bf05070 */
[----:B------:R-:W-:-:S03]  /*13d40*/  IMAD.MOV.U32 R3, RZ, RZ, R14 ;  /* 0x000000ffff037224 */ /* 0x000fc600078e000e */
[----:B------:R-:W-:-:S13]  /*13d50*/  ISETP.NE.AND.EX P0, PT, RZ, UR9, PT, P0 ;  /* 0x00000009ff007c0c */ /* 0x000fda000bf05300 */
[----:B------:R-:W-:Y:S05]  /*13d60*/  @!P0 BRA `(.L_x_563) ;  /* 0x0000000000288947 */ /* 0x000fea0003800000 */
[----:B------:R-:W-:Y:S02]  /*13d70*/  ULDC UR10, c[0x0][0x634] ;  /* 0x00018d00000a7ab9 */ /* 0x000fe40000000800 */
[----:B------:R-:W-:-:S05]  /*13d80*/  IADD3 R3, P0, R12, UR10, RZ ;  /* 0x0000000a0c037c10 */ /* 0x000fca000ff1e0ff */
[----:B------:R-:W-:-:S04]  /*13d90*/  IMAD.X R9, RZ, RZ, R14, P0 ;  /* 0x000000ffff097224 */ /* 0x000fc800000e060e */
[----:B------:R-:W-:-:S04]  /*13da0*/  IMAD.WIDE.U32 R4, R9, UR8, RZ ;  /* 0x0000000809047c25 */ /* 0x000fc8000f8e00ff */
[----:B------:R-:W-:-:S04]  /*13db0*/  IMAD.WIDE.U32 R4, P0, R3, UR9, R4 ;  /* 0x0000000903047c25 */ /* 0x000fc8000f800004 */
[----:B------:R-:W-:-:S04]  /*13dc0*/  IMAD.WIDE.U32 R2, R3, UR8, RZ ;  /* 0x0000000803027c25 */ /* 0x000fc8000f8e00ff */
[----:B------:R-:W-:Y:S01]  /*13dd0*/  IMAD.MOV.U32 R2, RZ, RZ, R5 ;  /* 0x000000ffff027224 */ /* 0x000fe200078e0005 */
[----:B------:R-:W-:Y:S02]  /*13de0*/  IADD3 RZ, P1, R3, R4, RZ ;  /* 0x0000000403ff7210 */ /* 0x000fe40007f3e0ff */
[----:B------:R-:W-:-:S03]  /*13df0*/  IADD3.X R3, RZ, RZ, RZ, P0, !PT ;  /* 0x000000ffff037210 */ /* 0x000fc600007fe4ff */
[----:B------:R-:W-:-:S08]  /*13e00*/  IMAD.WIDE.U32.X R2, R9, UR9, R2, P1 ;  /* 0x0000000909027c25 */ /* 0x000fd000088e0402 */
.L_x_563:
[--C-:B------:R-:W-:Y:S01]  /*13e10*/  SHF.R.U64 R9, R2, UR11, R3.reuse ;  /* 0x0000000b02097c19 */ /* 0x100fe20008001203 */
[----:B------:R-:W-:Y:S01]  /*13e20*/  ULDC.64 UR8, c[0x0][0x620] ;  /* 0x0001880000087ab9 */ /* 0x000fe20000000a00 */
[----:B------:R-:W-:Y:S01]  /*13e30*/  SHF.R.U32.HI R2, RZ, UR11, R3 ;  /* 0x0000000bff027c19 */ /* 0x000fe20008011603 */
[----:B------:R-:W-:Y:S01]  /*13e40*/  ULDC.64 UR10, c[0x0][0x640] ;  /* 0x00019000000a7ab9 */ /* 0x000fe20000000a00 */
[----:B------:R-:W-:Y:S02]  /*13e50*/  IADD3 R11, P0, RZ, -R9, RZ ;  /* 0x80000009ff0b7210 */ /* 0x000fe40007f1e0ff */
[----:B------:R-:W-:-:S03]  /*13e60*/  MOV R3, R14 ;  /* 0x0000000e00037202 */ /* 0x000fc60000000f00 */
[----:B------:R-:W-:Y:S01]  /*13e70*/  IMAD.X R2, RZ, RZ, ~R2, P0 ;  /* 0x000000ffff027224 */ /* 0x000fe200000e0e02 */
[----:B------:R-:W-:-:S03]  /*13e80*/  ISETP.NE.U32.AND P0, PT, RZ, UR10, PT ;  /* 0x0000000aff007c0c */ /* 0x000fc6000bf05070 */
[----:B------:R-:W-:Y:S01]  /*13e90*/  IMAD R2, R2, UR8, RZ ;  /* 0x0000000802027c24 */ /* 0x000fe2000f8e02ff */
[----:B------:R-:W-:-:S03]  /*13ea0*/  ISETP.NE.AND.EX P0, PT, RZ, UR11, PT, P0 ;  /* 0x0000000bff007c0c */ /* 0x000fc6000bf05300 */
[----:B------:R-:W-:Y:S02]  /*13eb0*/  IMAD R5, R11, UR9, R2 ;  /* 0x000000090b057c24 */ /* 0x000fe4000f8e0202 */
[----:B------:R-:W-:-:S04]  /*13ec0*/  IMAD.MOV.U32 R2, RZ, RZ, R12 ;  /* 0x000000ffff027224 */ /* 0x000fc800078e000c */
[----:B------:R-:W-:Y:S01]  /*13ed0*/  IMAD.WIDE.U32 R2, R11, UR8, R2 ;  /* 0x000000080b027c25 */ /* 0x000fe2000f8e0002 */
[----:B------:R-:W-:-:S03]  /*13ee0*/  ULDC UR8, c[0x0][0x618] ;  /* 0x0001860000087ab9 */ /* 0x000fc60000000800 */
[----:B------:R-:W-:-:S05]  /*13ef0*/  IMAD.IADD R3, R3, 0x1, R5 ;  /* 0x0000000103037824 */ /* 0x000fca00078e0205 */
[--C-:B------:R-:W-:Y:S02]  /*13f00*/  SHF.R.U64 R10, R2, UR8, R3.reuse ;  /* 0x00000008020a7c19 */ /* 0x100fe40008001203 */
[----:B------:R-:W-:Y:S01]  /*13f10*/  SHF.R.U32.HI R3, RZ, UR8, R3 ;  /* 0x00000008ff037c19 */ /* 0x000fe20008011603 */
[----:B------:R-:W-:-:S03]  /*13f20*/  ULDC UR8, c[0x0][0x608] ;  /* 0x0001820000087ab9 */ /* 0x000fc60000000800 */
[--C-:B------:R-:W-:Y:S02]  /*13f30*/  SHF.R.U64 R12, R10, UR8, R3.reuse ;  /* 0x000000080a0c7c19 */ /* 0x100fe40008001203 */
[----:B------:R-:W-:Y:S01]  /*13f40*/  SHF.R.U32.HI R3, RZ, UR8, R3 ;  /* 0x00000008ff037c19 */ /* 0x000fe20008011603 */
[----:B------:R-:W-:-:S03]  /*13f50*/  ULDC UR8, c[0x0][0x658] ;  /* 0x0001960000087ab9 */ /* 0x000fc60000000800 */
[--C-:B------:R-:W-:Y:S02]  /*13f60*/  SHF.R.U64 R11, R12, UR8, R3.reuse ;  /* 0x000000080c0b7c19 */ /* 0x100fe40008001203 */
[----:B------:R-:W-:-:S03]  /*13f70*/  SHF.R.U32.HI R13, RZ, UR8, R3 ;  /* 0x00000008ff0d7c19 */ /* 0x000fc60008011603 */
[----:B------:R-:W-:Y:S02]  /*13f80*/  IMAD.MOV.U32 R2, RZ, RZ, R11 ;  /* 0x000000ffff027224 */ /* 0x000fe400078e000b */
[----:B------:R-:W-:Y:S01]  /*13f90*/  IMAD.MOV.U32 R3, RZ, RZ, R13 ;  /* 0x000000ffff037224 */ /* 0x000fe200078e000d */
[----:B------:R-:W-:Y:S06]  /*13fa0*/  @!P0 BRA `(.L_x_564) ;  /* 0x0000000000288947 */ /* 0x000fec0003800000 */
[----:B------:R-:W-:Y:S02]  /*13fb0*/  ULDC UR8, c[0x0][0x64c] ;  /* 0x0001930000087ab9 */ /* 0x000fe40000000800 */
[----:B------:R-:W-:-:S04]  /*13fc0*/  IADD3 R3, P0, R11, UR8, RZ ;  /* 0x000000080b037c10 */ /* 0x000fc8000ff1e0ff */
[----:B------:R-:W-:-:S05]  /*13fd0*/  IADD3.X R13, RZ, R13, RZ, P0, !PT ;  /* 0x0000000dff0d7210 */ /* 0x000fca00007fe4ff */
[----:B------:R-:W-:-:S04]  /*13fe0*/  IMAD.WIDE.U32 R4, R13, UR10, RZ ;  /* 0x0000000a0d047c25 */ /* 0x000fc8000f8e00ff */
[----:B------:R-:W-:-:S04]  /*13ff0*/  IMAD.WIDE.U32 R4, P0, R3, UR11, R4 ;  /* 0x0000000b03047c25 */ /* 0x000fc8000f800004 */
[----:B------:R-:W-:-:S04]  /*14000*/  IMAD.WIDE.U32 R2, R3, UR10, RZ ;  /* 0x0000000a03027c25 */ /* 0x000fc8000f8e00ff */
[----:B------:R-:W-:Y:S01]  /*14010*/  IMAD.MOV.U32 R2, RZ, RZ, R5 ;  /* 0x000000ffff027224 */ /* 0x000fe200078e0005 */
[----:B------:R-:W-:Y:S01]  /*14020*/  IADD3 RZ, P1, R3, R4, RZ ;  /* 0x0000000403ff7210 */ /* 0x000fe20007f3e0ff */
[----:B------:R-:W-:-:S04]  /*14030*/  IMAD.X R3, RZ, RZ, RZ, P0 ;  /* 0x000000ffff037224 */ /* 0x000fc800000e06ff */
[----:B------:R-:W-:-:S08]  /*14040*/  IMAD.WIDE.U32.X R2, R13, UR11, R2, P1 ;  /* 0x0000000b0d027c25 */ /* 0x000fd000088e0402 */
.L_x_564:
[----:B------:R-:W-:Y:S01]  /*14050*/  ULDC UR8, c[0x0][0x648] ;  /* 0x0001920000087ab9 */ /* 0x000fe20000000800 */
[----:B------:R-:W-:Y:S01]  /*14060*/  LOP3.LUT R12, R12, UR7, RZ, 0xc0, !PT ;  /* 0x000000070c0c7c12 */ /* 0x000fe2000f8ec0ff */
[----:B------:R-:W-:Y:S01]  /*14070*/  UISETP.NE.AND UP0, UPT, UR46, URZ, UPT ;  /* 0x0000003f2e00728c */ /* 0x000fe2000bf05270 */
[----:B------:R-:W-:Y:S01]  /*14080*/  SHF.R.U64 R3, R2, UR8, R3 ;  /* 0x0000000802037c19 */ /* 0x000fe20008001203 */
[----:B------:R-:W-:Y:S01]  /*14090*/  ULDC UR8, c[0x0][0x638] ;  /* 0x00018e0000087ab9 */ /* 0x000fe20000000800 */
[----:B------:R-:W-:-:S03]  /*140a0*/  LOP3.LUT R4, R10, UR4, RZ, 0xc0, !PT ;  /* 0x000000040a047c12 */ /* 0x000fc6000f8ec0ff */
[----:B------:R-:W-:Y:S01]  /*140b0*/  IMAD.MOV R2, RZ, RZ, -R3 ;  /* 0x000000ffff027224 */ /* 0x000fe200078e0a03 */
[----:B------:R-:W-:Y:S01]  /*140c0*/  PLOP3.LUT P0, PT, PT, PT, UP0, 0x40, 0x0 ;  /* 0x000000000000781c */ /* 0x000fe20003f0e808 */
[----:B------:R-:W-:Y:S01]  /*140d0*/  IMAD R12, R3, UR5, R12 ;  /* 0x00000005030c7c24 */ /* 0x000fe2000f8e020c */
[----:B------:R-:W-:Y:S01]  /*140e0*/  PLOP3.LUT P1, PT, PT, PT, UP0, 0x40, 0x0 ;  /* 0x000000000000781c */ /* 0x000fe20003f2e808 */
[----:B------:R-:W-:Y:S01]  /*140f0*/  IMAD R11, R2, UR8, R11 ;  /* 0x00000008020b7c24 */ /* 0x000fe2000f8e020b */
[----:B------:R-:W-:Y:S02]  /*14100*/  ULDC UR8, c[0x0][0x610] ;  /* 0x0001840000087ab9 */ /* 0x000fe40000000800 */
[----:B------:R-:W-:Y:S01]  /*14110*/  IMAD R7, R12, UR8, R7 ;  /* 0x000000080c077c24 */ /* 0x000fe2000f8e0207 */
[----:B------:R-:W-:Y:S02]  /*14120*/  ULDC UR8, c[0x0][0x600] ;  /* 0x0001800000087ab9 */ /* 0x000fe40000000800 */
[----:B------:R-:W-:-:S05]  /*14130*/  IMAD R4, R11, UR8, R4 ;  /* 0x000000080b047c24 */ /* 0x000fca000f8e0204 */
[----:B------:R-:W-:Y:S02]  /*14140*/  SEL R2, R4, R7, P0 ;  /* 0x0000000704027207 */ /* 0x000fe40000000000 */
[----:B------:R-:W-:Y:S02]  /*14150*/  SEL R3, R7, R4, P1 ;  /* 0x0000000407037207 */ /* 0x000fe40000800000 */
[----:B------:R-:W-:-:S07]  /*14160*/  MOV R4, 0x1 ;  /* 0x0000000100047802 */ /* 0x000fce0000000f00 */
.L_x_562:
[----:B------:R-:W-:Y:S05]  /*14170*/  BSYNC B1 ;  /* 0x0000000000017941 */ /* 0x000fea0003800000 */
.L_x_561:
[----:B------:R-:W-:-:S13]  /*14180*/  LOP3.LUT P0, RZ, R4, 0xff, RZ, 0xc0, !PT ;  /* 0x000000ff04ff7812 */ /* 0x000fda000780c0ff */
[----:B------:R-:W-:Y:S05]  /*14190*/  @P0 BRA `(.L_x_565) ;  /* 0xfffffff4000c0947 */ /* 0x000fea000383ffff */
[----:B------:R-:W-:Y:S05]  /*141a0*/  BSYNC B0 ;  /* 0x0000000000007941 */ /* 0x000fea0003800000 */
.L_x_554:
[----:B------:R-:W-:-:S03]  /*141b0*/  UMOV UR8, 0xffffffff ;  /* 0xffffffff00087882 */ /* 0x000fc60000000000 */
[----:B------:R-:W-:Y:S05]  /*141c0*/  BRA.DIV UR8, `(.L_x_566) ;  /* 0x0000000608187947 */ /* 0x000fea000b800000 */
[----:B------:R-:W-:-:S13]  /*141d0*/  ELECT P6, URZ, PT ;  /* 0x00000000003f782f */ /* 0x000fda00038c0000 */
.L_x_580:
[----:B------:R-:W-:Y:S04]  /*141e0*/  BSSY B0, `(.L_x_567) ;  /* 0x000002c000007945 */ /* 0x000fe80003800000 */
[----:B------:R-:W-:Y:S05]  /*141f0*/  @!P6 BRA `(.L_x_568) ;  /* 0x0000000000a8e947 */ /* 0x000fea0003800000 */
[----:B------:R-:W-:-:S04]  /*14200*/  ULOP3.LUT UR8, UR40, 0x2, URZ, 0xfc, !UPT ;  /* 0x0000000228087892 */ /* 0x000fc8000f8efc3f */
[----:B------:R-:W-:-:S06]  /*14210*/  UISETP.NE.AND UP0, UPT, UR8, 0x3, UPT ;  /* 0x000000030800788c */ /* 0x000fcc000bf05270 */
[----:B------:R-:W-:-:S13]  /*14220*/  PLOP3.LUT P0, PT, PT, PT, UP0, 0x80, 0x0 ;  /* 0x000000000000781c */ /* 0x000fda0003f0f008 */
[----:B------:R-:W-:Y:S05]  /*14230*/  @!P0 BRA `(.L_x_569) ;  /* 0x0000000000048947 */ /* 0x000fea0003800000 */
[----:B------:R-:W-:Y:S01]  /*14240*/  BPT.TRAP 0x1 ;  /* 0x000000040000795c */ /* 0x000fe20000300000 */
.L_x_569:
[----:B------:R-:W0:Y:S01]  /*14250*/  S2R R3, SR_CgaCtaId ;  /* 0x0000000000037919 */ /* 0x000e220000008800 */
[----:B------:R-:W-:-:S04]  /*14260*/  MOV R2, 0x400 ;  /* 0x0000040000027802 */ /* 0x000fc80000000f00 */
[----:B0-----:R-:W-:Y:S02]  /*14270*/  LEA R3, R3, R2, 0x18 ;  /* 0x0000000203037211 */ /* 0x001fe400078ec0ff */
[----:B------:R-:W-:-:S03]  /*14280*/  SHF.L.U32 R2, R0, 0x1f, RZ ;  /* 0x0000001f00027819 */ /* 0x000fc600000006ff */
[----:B------:R-:W-:-:S04]  /*14290*/  VIADD R3, R3, 0x20 ;  /* 0x0000002003037836 */ /* 0x000fc80000000000 */
[----:B------:R-:W-:-:S04]  /*142a0*/  IMAD R5, R6, 0x8, R3 ;  /* 0x0000000806057824 */ /* 0x000fc800078e0203 */
[----:B------:R-:W0:Y:S02]  /*142b0*/  SYNCS.PHASECHK.TRANS64.TRYWAIT P0, [R5+URZ], R2 ;  /* 0x00000002050075a7 */ /* 0x000e24000800017f */
[----:B0-----:R-:W-:Y:S05]  /*142c0*/  @!P0 BRA `(.L_x_570) ;  /* 0x0000000000f88947 */ /* 0x001fea0003800000 */
.L_x_581:
[----:B------:R-:W-:-:S05]  /*142d0*/  VIADD R6, R6, 0x1 ;  /* 0x0000000106067836 */ /* 0x000fca0000000000 */
[----:B------:R-:W-:-:S04]  /*142e0*/  ISETP.NE.AND P0, PT, R6, 0x4, PT ;  /* 0x000000040600780c */ /* 0x000fc80003f05270 */
[----:B0-----:R-:W-:Y:S02]  /*142f0*/  SEL R5, RZ, 0x1, P0 ;  /* 0x00000001ff057807 */ /* 0x001fe40000000000 */
[----:B------:R-:W-:Y:S02]  /*14300*/  SEL R6, R6, RZ, P0 ;  /* 0x000000ff06067207 */ /* 0x000fe40000000000 */
[----:B------:R-:W-:Y:S02]  /*14310*/  LOP3.LUT R5, R0, R5, RZ, 0x3c, !PT ;  /* 0x0000000500057212 */ /* 0x000fe400078e3cff */
[----:B------:R-:W-:Y:S02]  /*14320*/  LEA R7, R6, R3, 0x3 ;  /* 0x0000000306077211 */ /* 0x000fe400078e18ff */
[----:B------:R-:W-:-:S04]  /*14330*/  SHF.L.U32 R0, R5, 0x1f, RZ ;  /* 0x0000001f05007819 */ /* 0x000fc800000006ff */
[----:B------:R-:W0:Y:S02]  /*14340*/  SYNCS.PHASECHK.TRANS64.TRYWAIT P0, [R7+URZ], R0 ;  /* 0x00000000070075a7 */ /* 0x000e24000800017f */
[----:B0-----:R-:W-:Y:S05]  /*14350*/  @!P0 BRA `(.L_x_571) ;  /* 0x0000000000e88947 */ /* 0x001fea0003800000 */
.L_x_582:
[----:B0-----:R-:W-:-:S05]  /*14360*/  VIADD R0, R6, 0x1 ;  /* 0x0000000106007836 */ /* 0x001fca0000000000 */
[----:B------:R-:W-:-:S04]  /*14370*/  ISETP.NE.AND P0, PT, R0, 0x4, PT ;  /* 0x000000040000780c */ /* 0x000fc80003f05270 */
[----:B------:R-:W-:Y:S02]  /*14380*/  SEL R2, RZ, 0x1, P0 ;  /* 0x00000001ff027807 */ /* 0x000fe40000000000 */
[----:B------:R-:W-:Y:S02]  /*14390*/  SEL R4, R0, RZ, P0 ;  /* 0x000000ff00047207 */ /* 0x000fe40000000000 */
[----:B------:R-:W-:-:S03]  /*143a0*/  LOP3.LUT R5, R5, R2, RZ, 0x3c, !PT ;  /* 0x0000000205057212 */ /* 0x000fc600078e3cff */
[----:B------:R-:W-:Y:S01]  /*143b0*/  IMAD R7, R4, 0x8, R3 ;  /* 0x0000000804077824 */ /* 0x000fe200078e0203 */
[----:B------:R-:W-:-:S04]  /*143c0*/  SHF.L.U32 R0, R5, 0x1f, RZ ;  /* 0x0000001f05007819 */ /* 0x000fc800000006ff */
[----:B------:R-:W0:Y:S02]  /*143d0*/  SYNCS.PHASECHK.TRANS64.TRYWAIT P0, [R7+URZ], R0 ;  /* 0x00000000070075a7 */ /* 0x000e24000800017f */
[----:B0-----:R-:W-:Y:S05]  /*143e0*/  @!P0 BRA `(.L_x_572) ;  /* 0x0000000000d88947 */ /* 0x001fea0003800000 */
.L_x_583:
[----:B0-----:R-:W-:-:S05]  /*143f0*/  VIADD R0, R4, 0x1 ;  /* 0x0000000104007836 */ /* 0x001fca0000000000 */
[----:B------:R-:W-:-:S04]  /*14400*/  ISETP.NE.AND P0, PT, R0, 0x4, PT ;  /* 0x000000040000780c */ /* 0x000fc80003f05270 */
[----:B------:R-:W-:Y:S02]  /*14410*/  SEL R2, RZ, 0x1, P0 ;  /* 0x00000001ff027807 */ /* 0x000fe40000000000 */
[----:B------:R-:W-:Y:S02]  /*14420*/  SEL R0, R0, RZ, P0 ;  /* 0x000000ff00007207 */ /* 0x000fe40000000000 */
[----:B------:R-:W-:Y:S02]  /*14430*/  LOP3.LUT R2, R5, R2, RZ, 0x3c, !PT ;  /* 0x0000000205027212 */ /* 0x000fe400078e3cff */
[----:B------:R-:W-:Y:S02]  /*14440*/  LEA R3, R0, R3, 0x3 ;  /* 0x0000000300037211 */ /* 0x000fe400078e18ff */
[----:B------:R-:W-:-:S07]  /*14450*/  SHF.L.U32 R0, R2, 0x1f, RZ ;  /* 0x0000001f02007819 */ /* 0x000fce00000006ff */
.L_x_573:
[----:B0-----:R0:W1:Y:S02]  /*14460*/  SYNCS.PHASECHK.TRANS64.TRYWAIT P0, [R3+URZ], R0 ;  /* 0x00000000030075a7 */ /* 0x001064000800017f */
[----:B-1----:R-:W-:Y:S05]  /*14470*/  @!P0 NANOSLEEP.SYNCS 0x989680 ;  /* 0x009896800000895d */ /* 0x002fea0003900000 */
[----:B------:R-:W1:Y:S02]  /*14480*/  @!P0 SYNCS.PHASECHK.TRANS64 P0, [R3+URZ], R0 ;  /* 0x00000000030085a7 */ /* 0x000e64000800007f */
[----:B-1----:R-:W-:Y:S05]  /*14490*/  @!P0 BRA `(.L_x_573) ;  /* 0xfffffffc00f08947 */ /* 0x002fea000383ffff */
.L_x_568:
[----:B------:R-:W-:Y:S05]  /*144a0*/  BSYNC B0 ;  /* 0x0000000000007941 */ /* 0x000fea0003800000 */
.L_x_567:
[----:B------:R-:W-:Y:S05]  /*144b0*/  EXIT ;  /* 0x000000000000794d */ /* 0x000fea0003800000 */
.L_x_21:
[----:B--2---:R2:W3:Y:S02]  /*144c0*/  SYNCS.PHASECHK.TRANS64.TRYWAIT P1, [R3+URZ], R2 ;  /* 0x00000002030075a7 */ /* 0x0044e4000802017f */
[----:B---3--:R-:W-:Y:S05]  /*144d0*/  @!P1 NANOSLEEP.SYNCS 0x989680 ;  /* 0x009896800000995d */ /* 0x008fea0003900000 */
[----:B------:R-:W3:Y:S02]  /*144e0*/  @!P1 SYNCS.PHASECHK.TRANS64 P1, [R3+URZ], R2 ;  /* 0x00000002030095a7 */ /* 0x000ee4000802007f */
[----:B---3--:R-:W-:Y:S05]  /*144f0*/  @!P1 BRA `(.L_x_21) ;  /* 0xfffffffc00f09947 */ /* 0x008fea000383ffff */
[----:B------:R-:W-:Y:S05]  /*14500*/  BRA `(.L_x_20) ;  /* 0xfffffed000807947 */ /* 0x000fea000383ffff */
.L_x_26:
[----:B-1----:R1:W2:Y:S02]  /*14510*/  SYNCS.PHASECHK.TRANS64.TRYWAIT P1, [R4+URZ], R5 ;  /* 0x00000005040075a7 */ /* 0x0022a4000802017f */
[----:B--2---:R-:W-:Y:S05]  /*14520*/  @!P1 NANOSLEEP.SYNCS 0x989680 ;  /* 0x009896800000995d */ /* 0x004fea0003900000 */
[----:B------:R-:W2:Y:S02]  /*14530*/  @!P1 SYNCS.PHASECHK.TRANS64 P1, [R4+URZ], R5 ;  /* 0x00000005040095a7 */ /* 0x000ea4000802007f */
[----:B--2---:R-:W-:Y:S05]  /*14540*/  @!P1 BRA `(.L_x_26) ;  /* 0xfffffffc00f09947 */ /* 0x004fea000383ffff */
[----:B------:R-:W-:Y:S05]  /*14550*/  BRA `(.L_x_25) ;  /* 0xfffffee400d47947 */ /* 0x000fea000383ffff */
.L_x_555:
[----:B------:R-:W-:Y:S01]  /*14560*/  BSSY B1, `(.L_x_574) ;  /* 0x0000006000017945 */ /* 0x000fe20003800000 */
[----:B------:R-:W-:-:S07]  /*14570*/  IMAD.MOV.U32 R15, RZ, RZ, -0x1 ;  /* 0xffffffffff0f7424 */ /* 0x000fce00078e00ff */
[----:B------:R-:W-:Y:S05]  /*14580*/  WARPSYNC.COLLECTIVE R15, `(.L_x_575) ;  /* 0x000000000f0c7348 */ /* 0x000fea0003c00000 */
[----:B------:R-:W-:Y:S02]  /*14590*/  ELECT P6, UR62, PT ;  /* 0x00000000003e782f */ /* 0x000fe400038c0000 */
[----:B------:R-:W-:Y:S01]  /*145a0*/  MOV R14, UR62 ;  /* 0x0000003e000e7c02 */ /* 0x000fe20008000f00 */
[----:B------:R-:W-:Y:S10]  /*145b0*/  ENDCOLLECTIVE ;  /* 0x000000000000791b */ /* 0x000ff40003800000 */
.L_x_575:
[----:B------:R-:W-:Y:S05]  /*145c0*/  BSYNC B1 ;  /* 0x0000000000017941 */ /* 0x000fea0003800000 */
.L_x_574:
[----:B------:R-:W-:Y:S05]  /*145d0*/  BRA `(.L_x_576) ;  /* 0xfffffff000087947 */ /* 0x000fea000383ffff */
.L_x_558:
[----:B0-----:R0:W2:Y:S02]  /*145e0*/  SYNCS.PHASECHK.TRANS64.TRYWAIT P0, [R12+URZ+0x20], R7 ;  /* 0x000020070c0075a7 */ /* 0x0010a4000800017f */
[----:B--2---:R-:W-:Y:S05]  /*145f0*/  @!P0 NANOSLEEP.SYNCS 0x989680 ;  /* 0x009896800000895d */ /* 0x004fea0003900000 */
[----:B------:R-:W2:Y:S02]  /*14600*/  @!P0 SYNCS.PHASECHK.TRANS64 P0, [R12+URZ+0x20], R7 ;  /* 0x000020070c0085a7 */ /* 0x000ea4000800007f */
[----:B--2---:R-:W-:Y:S05]  /*14610*/  @!P0 BRA `(.L_x_558) ;  /* 0xfffffffc00f08947 */ /* 0x004fea000383ffff */
[----:B------:R-:W-:Y:S05]  /*14620*/  BRA `(.L_x_577) ;  /* 0xfffffff000447947 */ /* 0x000fea000383ffff */
.L_x_566:
[----:B------:R-:W-:Y:S01]  /*14630*/  BSSY B0, `(.L_x_578) ;  /* 0x0000006000007945 */ /* 0x000fe20003800000 */
[----:B------:R-:W-:-:S07]  /*14640*/  IMAD.MOV.U32 R15, RZ, RZ, -0x1 ;  /* 0xffffffffff0f7424 */ /* 0x000fce00078e00ff */
[----:B------:R-:W-:Y:S05]  /*14650*/  WARPSYNC.COLLECTIVE R15, `(.L_x_579) ;  /* 0x000000000f0c7348 */ /* 0x000fea0003c00000 */
[----:B------:R-:W-:Y:S02]  /*14660*/  ELECT P6, UR62, PT ;  /* 0x00000000003e782f */ /* 0x000fe400038c0000 */
[----:B------:R-:W-:Y:S01]  /*14670*/  MOV R14, UR62 ;  /* 0x0000003e000e7c02 */ /* 0x000fe20008000f00 */
[----:B------:R-:W-:Y:S10]  /*14680*/  ENDCOLLECTIVE ;  /* 0x000000000000791b */ /* 0x000ff40003800000 */
.L_x_579:
[----:B------:R-:W-:Y:S05]  /*14690*/  BSYNC B0 ;  /* 0x0000000000007941 */ /* 0x000fea0003800000 */
.L_x_578:
[----:B------:R-:W-:Y:S05]  /*146a0*/  BRA `(.L_x_580) ;  /* 0xfffffff800cc7947 */ /* 0x000fea000383ffff */
.L_x_570:
[----:B0-----:R0:W1:Y:S02]  /*146b0*/  SYNCS.PHASECHK.TRANS64.TRYWAIT P0, [R5+URZ], R2 ;  /* 0x00000002050075a7 */ /* 0x001064000800017f */
[----:B-1----:R-:W-:Y:S05]  /*146c0*/  @!P0 NANOSLEEP.SYNCS 0x989680 ;  /* 0x009896800000895d */ /* 0x002fea0003900000 */
[----:B------:R-:W1:Y:S02]  /*146d0*/  @!P0 SYNCS.PHASECHK.TRANS64 P0, [R5+URZ], R2 ;  /* 0x00000002050085a7 */ /* 0x000e64000800007f */
[----:B-1----:R-:W-:Y:S05]  /*146e0*/  @!P0 BRA `(.L_x_570) ;  /* 0xfffffffc00f08947 */ /* 0x002fea000383ffff */
[----:B------:R-:W-:Y:S05]  /*146f0*/  BRA `(.L_x_581) ;  /* 0xfffffff800f47947 */ /* 0x000fea000383ffff */
.L_x_571:
[----:B0-----:R0:W1:Y:S02]  /*14700*/  SYNCS.PHASECHK.TRANS64.TRYWAIT P0, [R7+URZ], R0 ;  /* 0x00000000070075a7 */ /* 0x001064000800017f */
[----:B-1----:R-:W-:Y:S05]  /*14710*/  @!P0 NANOSLEEP.SYNCS 0x989680 ;  /* 0x009896800000895d */ /* 0x002fea0003900000 */
[----:B------:R-:W1:Y:S02]  /*14720*/  @!P0 SYNCS.PHASECHK.TRANS64 P0, [R7+URZ], R0 ;  /* 0x00000000070085a7 */ /* 0x000e64000800007f */
[----:B-1----:R-:W-:Y:S05]  /*14730*/  @!P0 BRA `(.L_x_571) ;  /* 0xfffffffc00f08947 */ /* 0x002fea000383ffff */
[----:B------:R-:W-:Y:S05]  /*14740*/  BRA `(.L_x_582) ;  /* 0xfffffffc00047947 */ /* 0x000fea000383ffff */
.L_x_572:
[----:B0-----:R0:W1:Y:S02]  /*14750*/  SYNCS.PHASECHK.TRANS64.TRYWAIT P0, [R7+URZ], R0 ;  /* 0x00000000070075a7 */ /* 0x001064000800017f */
[----:B-1----:R-:W-:Y:S05]  /*14760*/  @!P0 NANOSLEEP.SYNCS 0x989680 ;  /* 0x009896800000895d */ /* 0x002fea0003900000 */
[----:B------:R-:W1:Y:S02]  /*14770*/  @!P0 SYNCS.PHASECHK.TRANS64 P0, [R7+URZ], R0 ;  /* 0x00000000070085a7 */ /* 0x000e64000800007f */
[----:B-1----:R-:W-:Y:S05]  /*14780*/  @!P0 BRA `(.L_x_572) ;  /* 0xfffffffc00f08947 */ /* 0x002fea000383ffff */
[----:B------:R-:W-:Y:S05]  /*14790*/  BRA `(.L_x_583) ;  /* 0xfffffffc00147947 */ /* 0x000fea000383ffff */
.L_x_584:
[----:B------:R-:W-:-:S00]  /*147a0*/  BRA `(.L_x_584) ;  /* 0xfffffffc00fc7947 */ /* 0x000fc0000383ffff */
[----:B------:R-:W-:-:S00]  /*147b0*/  NOP ;  /* 0x0000000000007918 */ /* 0x000fc00000000000 */
        /* <DEDUP_REMOVED lines=12> */
.L_x_585:


//--------------------- .nv.global.init           --------------------------
	.section	.nv.global.init,"aw",@progbits
.nv.global.init:
	.type		$str$22,@object
	.size		$str$22,($str$23 - $str$22)
$str$22:
        /*0000*/ 	.byte	0x6b, 0x5f, 0x74, 0x69, 0x6c, 0x65, 0x5f, 0x63, 0x6f, 0x75, 0x6e, 0x74, 0x20, 0x3e, 0x3d, 0x20
        /*0010*/ 	.byte	0x31, 0x00
	.type		$str$23,@object
	.size		$str$23,(__unnamed_1 - $str$23)
$str$23:
        /*0012*/ 	.byte	0x2f, 0x74, 0x6d, 0x70, 0x2f, 0x63, 0x75, 0x74, 0x6c, 0x61, 0x73, 0x73, 0x5f, 0x73, 0x77, 0x65
        /*0022*/ 	.byte	0x65, 0x70, 0x5f, 0x73, 0x72, 0x63, 0x2f, 0x69, 0x6e, 0x63, 0x6c, 0x75, 0x64, 0x65, 0x2f, 0x63
        /*0032*/ 	.byte	0x75, 0x74, 0x6c, 0x61, 0x73, 0x73, 0x2f, 0x67, 0x65, 0x6d, 0x6d, 0x2f, 0x63, 0x6f, 0x6c, 0x6c
        /*0042*/ 	.byte	0x65, 0x63, 0x74, 0x69, 0x76, 0x65, 0x2f, 0x73, 0x6d, 0x39, 0x30, 0x5f, 0x6d, 0x6d, 0x61, 0x5f
        /*0052*/ 	.byte	0x74, 0x6d, 0x61, 0x5f, 0x67, 0x6d, 0x6d, 0x61, 0x5f, 0x73, 0x73, 0x5f, 0x77, 0x61, 0x72, 0x70
        /*0062*/ 	.byte	0x73, 0x70, 0x65, 0x63, 0x69, 0x61, 0x6c, 0x69, 0x7a, 0x65, 0x64, 0x2e, 0x68, 0x70, 0x70, 0x00
	.type		__unnamed_1,@object
	.size		__unnamed_1,(.L_0 - __unnamed_1)
__unnamed_1:
        /* <DEDUP_REMOVED lines=174> */
.L_0:


//--------------------- .nv.shared._ZN7cutlass13device_kernelINS_4gemm6kernel13GemmUniversalIN4cute5tupleIJiiiiEEENS1_10collective13CollectiveMmaINS1_34MainloopSm90TmaGmmaWarpSpecializedILi4ENS5_IJNS4_1CILi2EEENSA_ILi1EEESC_EEENS1_35KernelTmaWarpSpecializedCooperativeEEENS5_IJNSA_ILi256EEESG_NSA_ILi64EEEEEEaNS5_IJlSC_lEEEaSJ_NS4_8TiledMMAINS4_8MMA_AtomIJNS4_4SM904GMMA27MMA_64x256x32_S32S8S8_SS_TNEEEENS4_6LayoutISD_NS5_IJSC_NSA_ILi0EEESR_EEEEENS5_IJNS4_10UnderscoreESU_SU_EEEEENS4_13SM90_TMA_LOADENS4_14ComposedLayoutINS4_7SwizzleILi2ELi4ELi3EEENS4_18smem_ptr_flag_bitsILi8EEENSQ_INS5_IJNSA_ILi8EEESH_EEENS5_IJSH_SC_EEEEEEEvNS4_8identityENS4_23SM90_TMA_LOAD_MULTICASTES17_vS18_EENS_8epilogue10collective6detail29Sm90TmaWarpSpecializedAdapterINS1C_15DefaultEpilogueIaSJ_SJ_NS1B_6thread17LinearCombinationIaLi1EiiLNS1G_9ScaleType4KindE0ELNS_15FloatRoundStyleE2EaEENS1_15EpilogueDefaultEEEEEvvEEEEvNT_6ParamsE --------------------------
	.section	.nv.shared._ZN7cutlass13device_kernelINS_4gemm6kernel13GemmUniversalIN4cute5tupleIJiiiiEEENS1_10collective13CollectiveMmaINS1_34MainloopSm90TmaGmmaWarpSpecializedILi4ENS5_IJNS4_1CILi2EEENSA_ILi1EEESC_EEENS1_35KernelTmaWarpSpecializedCooperativeEEENS5_IJNSA_ILi256EEESG_NSA_ILi64EEEEEEaNS5_IJlSC_lEEEaSJ_NS4_8TiledMMAINS4_8MMA_AtomIJNS4_4SM904GMMA27MMA_64x256x32_S32S8S8_SS_TNEEEENS4_6LayoutISD_NS5_IJSC_NSA_ILi0EEESR_EEEEENS5_IJNS4_10UnderscoreESU_SU_EEEEENS4_13SM90_TMA_LOADENS4_14ComposedLayoutINS4_7SwizzleILi2ELi4ELi3EEENS4_18smem_ptr_flag_bitsILi8EEENSQ_INS5_IJNSA_ILi8EEESH_EEENS5_IJSH_SC_EEEEEEEvNS4_8identityENS4_23SM90_TMA_LOAD_MULTICASTES17_vS18_EENS_8epilogue10collective6detail29Sm90TmaWarpSpecializedAdapterINS1C_15DefaultEpilogueIaSJ_SJ_NS1B_6thread17LinearCombinationIaLi1EiiLNS1G_9ScaleType4KindE0ELNS_15FloatRoundStyleE2EaEENS1_15EpilogueDefaultEEEEEvvEEEEvNT_6ParamsE,"aw",@nobits
	.sectionflags	@""
	.align	16
	.zero		1024


//--------------------- .nv.shared.reserved.0     --------------------------
	.section	.nv.shared.reserved.0,"aw",@nobits
	.weak		__nv_reservedSMEM_offset_0_alias
	.size		__nv_reservedSMEM_offset_0_alias, 0, 0
	.other		__nv_reservedSMEM_offset_0_alias,@"STO_CUDA_RESERVED_SHARED STV_DEFAULT"
__nv_reservedSMEM_offset_0_alias:
	.zero		0


//--------------------- .nv.global                --------------------------
	.section	.nv.global,"aw",@nobits
.nv.global:
	.type		_ZN39_INTERNAL_ae6dccdf_4_k_cu_0ab044c6_68494cute1_E,@object
	.size		_ZN39_INTERNAL_ae6dccdf_4_k_cu_0ab044c6_68494cute1_E,(_ZN39_INTERNAL_ae6dccdf_4_k_cu_0ab044c6_68494cuda3std3__45__cpo6cbeginE - _ZN39_INTERNAL_ae6dccdf_4_k_cu_0ab044c6_68494cute1_E)
_ZN39_INTERNAL_ae6dccdf_4_k_cu_0ab044c6_68494cute1_E:
	.zero		1
	.type		_ZN39_INTERNAL_ae6dccdf_4_k_cu_0ab044c6_68494cuda3std3__45__cpo6cbeginE,@object
	.size		_ZN39_INTERNAL_ae6dccdf_4_k_cu_0ab044c6_68494cuda3std3__45__cpo6cbeginE,(_ZN39_INTERNAL_ae6dccdf_4_k_cu_0ab044c6_68494cuda3std3__48in_placeE - _ZN39_INTERNAL_ae6dccdf_4_k_cu_0ab044c6_68494cuda3std3__45__cpo6cbeginE)
_ZN39_INTERNAL_ae6dccdf_4_k_cu_0ab044c6_68494cuda3std3__45__cpo6cbeginE:
	.zero		1
	.type		_ZN39_INTERNAL_ae6dccdf_4_k_cu_0ab044c6_68494cuda3std3__48in_placeE,@object
	.size		_ZN39_INTERNAL_ae6dccdf_4_k_cu_0ab044c6_68494cuda3std3__48in_placeE,(_ZN39_INTERNAL_ae6dccdf_4_k_cu_0ab044c6_68494cuda3std6ranges3__45__cpo9iter_moveE - _ZN39_INTERNAL_ae6dccdf_4_k_cu_0ab044c6_68494cuda3std3__48in_placeE)
_ZN39_INTERNAL_ae6dccdf_4_k_cu_0ab044c6_68494cuda3std3__48in_placeE:
	.zero		1
	.type		_ZN39_INTERNAL_ae6dccdf_4_k_cu_0ab044c6_68494cuda3std6ranges3__45__cpo9iter_moveE,@object
	.size		_ZN39_INTERNAL_ae6dccdf_4_k_cu_0ab044c6_68494cuda3std6ranges3__45__cpo9iter_moveE,(_ZN39_INTERNAL_ae6dccdf_4_k_cu_0ab044c6_68494cuda3std3__45__cpo5beginE - _ZN39_INTERNAL_ae6dccdf_4_k_cu_0ab044c6_68494cuda3std6ranges3__45__cpo9iter_moveE)
_ZN39_INTERNAL_ae6dccdf_4_k_cu_0ab044c6_68494cuda3std6ranges3__45__cpo9iter_moveE:
	.zero		1
	.type		_ZN39_INTERNAL_ae6dccdf_4_k_cu_0ab044c6_68494cuda3std3__45__cpo5beginE,@object
	.size		_ZN39_INTERNAL_ae6dccdf_4_k_cu_0ab044c6_68494cuda3std3__45__cpo5beginE,(_ZN39_INTERNAL_ae6dccdf_4_k_cu_0ab044c6_68494cuda3std3__441_GLOBAL__N__ae6dccdf_4_k_cu_0ab044c6_68496ignoreE - _ZN39_INTERNAL_ae6dccdf_4_k_cu_0ab044c6_68494cuda3std3__45__cpo5beginE)
_ZN39_INTERNAL_ae6dccdf_4_k_cu_0ab044c6_68494cuda3std3__45__cpo5beginE:
	.zero		1
	.type		_ZN39_INTERNAL_ae6dccdf_4_k_cu_0ab044c6_68494cuda3std3__441_GLOBAL__N__ae6dccdf_4_k_cu_0ab044c6_68496ignoreE,@object
	.size		_ZN39_INTERNAL_ae6dccdf_4_k_cu_0ab044c6_68494cuda3std3__441_GLOBAL__N__ae6dccdf_4_k_cu_0ab044c6_68496ignoreE,(_ZN39_INTERNAL_ae6dccdf_4_k_cu_0ab044c6_68494cute7productE - _ZN39_INTERNAL_ae6dccdf_4_k_cu_0ab044c6_68494cuda3std3__441_GLOBAL__N__ae6dccdf_4_k_cu_0ab044c6_68496ignoreE)
_ZN39_INTERNAL_ae6dccdf_4_k_cu_0ab044c6_68494cuda3std3__441_GLOBAL__N__ae6dccdf_4_k_cu_0ab044c6_68496ignoreE:
	.zero		1
	.type		_ZN39_INTERNAL_ae6dccdf_4_k_cu_0ab044c6_68494cute7productE,@object
	.size		_ZN39_INTERNAL_ae6dccdf_4_k_cu_0ab044c6_68494cute7productE,(_ZN39_INTERNAL_ae6dccdf_4_k_cu_0ab044c6_68494cuda3std3__45__cpo3endE - _ZN39_INTERNAL_ae6dccdf_4_k_cu_0ab044c6_68494cute7productE)
_ZN39_INTERNAL_ae6dccdf_4_k_cu_0ab044c6_68494cute7productE:
	.zero		1
	.type		_ZN39_INTERNAL_ae6dccdf_4_k_cu_0ab044c6_68494cuda3std3__45__cpo3endE,@object
	.size		_ZN39_INTERNAL_ae6dccdf_4_k_cu_0ab044c6_68494cuda3std3__45__cpo3endE,(_ZN39_INTERNAL_ae6dccdf_4_k_cu_0ab044c6_68494cuda3std3__419piecewise_constructE - _ZN39_INTERNAL_ae6dccdf_4_k_cu_0ab044c6_68494cuda3std3__45__cpo3endE)
_ZN39_INTERNAL_ae6dccdf_4_k_cu_0ab044c6_68494cuda3std3__45__cpo3endE:
	.zero		1
	.type		_ZN39_INTERNAL_ae6dccdf_4_k_cu_0ab044c6_68494cuda3std3__419piecewise_constructE,@object
	.size		_ZN39_INTERNAL_ae6dccdf_4_k_cu_0ab044c6_68494cuda3std3__419piecewise_constructE,(_ZN39_INTERNAL_ae6dccdf_4_k_cu_0ab044c6_68494cuda3std3__45__cpo4cendE - _ZN39_INTERNAL_ae6dccdf_4_k_cu_0ab044c6_68494cuda3std3__419piecewise_constructE)
_ZN39_INTERNAL_ae6dccdf_4_k_cu_0ab044c6_68494cuda3std3__419piecewise_constructE:
	.zero		1
	.type		_ZN39_INTERNAL_ae6dccdf_4_k_cu_0ab044c6_68494cuda3std3__45__cpo4cendE,@object
	.size		_ZN39_INTERNAL_ae6dccdf_4_k_cu_0ab044c6_68494cuda3std3__45__cpo4cendE,(_ZN39_INTERNAL_ae6dccdf_4_k_cu_0ab044c6_68494cuda3std6ranges3__45__cpo4swapE - _ZN39_INTERNAL_ae6dccdf_4_k_cu_0ab044c6_68494cuda3std3__45__cpo4cendE)
_ZN39_INTERNAL_ae6dccdf_4_k_cu_0ab044c6_68494cuda3std3__45__cpo4cendE:
	.zero		1
	.type		_ZN39_INTERNAL_ae6dccdf_4_k_cu_0ab044c6_68494cuda3std6ranges3__45__cpo4swapE,@object
	.size		_ZN39_INTERNAL_ae6dccdf_4_k_cu_0ab044c6_68494cuda3std6ranges3__45__cpo4swapE,(.L_8 - _ZN39_INTERNAL_ae6dccdf_4_k_cu_0ab044c6_68494cuda3std6ranges3__45__cpo4swapE)
_ZN39_INTERNAL_ae6dccdf_4_k_cu_0ab044c6_68494cuda3std6ranges3__45__cpo4swapE:
	.zero		1
.L_8:


//--------------------- .nv.constant0._ZN7cutlass13device_kernelINS_4gemm6kernel13GemmUniversalIN4cute5tupleIJiiiiEEENS1_10collective13CollectiveMmaINS1_34MainloopSm90TmaGmmaWarpSpecializedILi4ENS5_IJNS4_1CILi2EEENSA_ILi1EEESC_EEENS1_35KernelTmaWarpSpecializedCooperativeEEENS5_IJNSA_ILi256EEESG_NSA_ILi64EEEEEEaNS5_IJlSC_lEEEaSJ_NS4_8TiledMMAINS4_8MMA_AtomIJNS4_4SM904GMMA27MMA_64x256x32_S32S8S8_SS_TNEEEENS4_6LayoutISD_NS5_IJSC_NSA_ILi0EEESR_EEEEENS5_IJNS4_10UnderscoreESU_SU_EEEEENS4_13SM90_TMA_LOADENS4_14ComposedLayoutINS4_7SwizzleILi2ELi4ELi3EEENS4_18smem_ptr_flag_bitsILi8EEENSQ_INS5_IJNSA_ILi8EEESH_EEENS5_IJSH_SC_EEEEEEEvNS4_8identityENS4_23SM90_TMA_LOAD_MULTICASTES17_vS18_EENS_8epilogue10collective6detail29Sm90TmaWarpSpecializedAdapterINS1C_15DefaultEpilogueIaSJ_SJ_NS1B_6thread17LinearCombinationIaLi1EiiLNS1G_9ScaleType4KindE0ELNS_15FloatRoundStyleE2EaEENS1_15EpilogueDefaultEEEEEvvEEEEvNT_6ParamsE --------------------------
	.section	.nv.constant0._ZN7cutlass13device_kernelINS_4gemm6kernel13GemmUniversalIN4cute5tupleIJiiiiEEENS1_10collective13CollectiveMmaINS1_34MainloopSm90TmaGmmaWarpSpecializedILi4ENS5_IJNS4_1CILi2EEENSA_ILi1EEESC_EEENS1_35KernelTmaWarpSpecializedCooperativeEEENS5_IJNSA_ILi256EEESG_NSA_ILi64EEEEEEaNS5_IJlSC_lEEEaSJ_NS4_8TiledMMAINS4_8MMA_AtomIJNS4_4SM904GMMA27MMA_64x256x32_S32S8S8_SS_TNEEEENS4_6LayoutISD_NS5_IJSC_NSA_ILi0EEESR_EEEEENS5_IJNS4_10UnderscoreESU_SU_EEEEENS4_13SM90_TMA_LOADENS4_14ComposedLayoutINS4_7SwizzleILi2ELi4ELi3EEENS4_18smem_ptr_flag_bitsILi8EEENSQ_INS5_IJNSA_ILi8EEESH_EEENS5_IJSH_SC_EEEEEEEvNS4_8identityENS4_23SM90_TMA_LOAD_MULTICASTES17_vS18_EENS_8epilogue10collective6detail29Sm90TmaWarpSpecializedAdapterINS1C_15DefaultEpilogueIaSJ_SJ_NS1B_6thread17LinearCombinationIaLi1EiiLNS1G_9ScaleType4KindE0ELNS_15FloatRoundStyleE2EaEENS1_15EpilogueDefaultEEEEEvvEEEEvNT_6ParamsE,"a",@progbits
	.sectionflags	@""
	.align	4
.nv.constant0._ZN7cutlass13device_kernelINS_4gemm6kernel13GemmUniversalIN4cute5tupleIJiiiiEEENS1_10collective13CollectiveMmaINS1_34MainloopSm90TmaGmmaWarpSpecializedILi4ENS5_IJNS4_1CILi2EEENSA_ILi1EEESC_EEENS1_35KernelTmaWarpSpecializedCooperativeEEENS5_IJNSA_ILi256EEESG_NSA_ILi64EEEEEEaNS5_IJlSC_lEEEaSJ_NS4_8TiledMMAINS4_8MMA_AtomIJNS4_4SM904GMMA27MMA_64x256x32_S32S8S8_SS_TNEEEENS4_6LayoutISD_NS5_IJSC_NSA_ILi0EEESR_EEEEENS5_IJNS4_10UnderscoreESU_SU_EEEEENS4_13SM90_TMA_LOADENS4_14ComposedLayoutINS4_7SwizzleILi2ELi4ELi3EEENS4_18smem_ptr_flag_bitsILi8EEENSQ_INS5_IJNSA_ILi8EEESH_EEENS5_IJSH_SC_EEEEEEEvNS4_8identityENS4_23SM90_TMA_LOAD_MULTICASTES17_vS18_EENS_8epilogue10collective6detail29Sm90TmaWarpSpecializedAdapterINS1C_15DefaultEpilogueIaSJ_SJ_NS1B_6thread17LinearCombinationIaLi1EiiLNS1G_9ScaleType4KindE0ELNS_15FloatRoundStyleE2EaEENS1_15EpilogueDefaultEEEEEvvEEEEvNT_6ParamsE:
	.zero		1664


//--------------------- SYMBOLS --------------------------

	.type		.nv.reservedSmem.offset0,@object
	.size		.nv.reservedSmem.offset0,0x4
	.type		__assertfail,@function
